	.target	sm_90a

	.elftype	@"ET_EXEC"


//--------------------- .note.nv.tkinfo           --------------------------
	.section	.note.nv.tkinfo,"",@"SHT_NOTE"
	.sectionflags	@"SHF_NOTE_NV_TKINFO"
	.tkinfo
        /*0018*/ 	.word	0x00000002
        /*0030*/ 	.string	""
        /*0030*/ 	.string	"ptxas"
        /*0030*/ 	.string	"Cuda compilation tools, release 13.0, V13.0.88"
        /*0030*/ 	.string	"Build cuda_13.0.r13.0/compiler.36424714_0"
        /*0030*/ 	.string	"-v  -suppress-debug-info  -lineinfo  -arch sm_90a "



//--------------------- .note.nv.cuinfo           --------------------------
	.section	.note.nv.cuinfo,"",@"SHT_NOTE"
	.sectionflags	@"SHF_NOTE_NV_CUINFO"
        /*0018*/ 	.short	0x0002
        /*001a*/ 	.short	0x005a
        /*001c*/ 	.short	0x0082
	.zero		2


//--------------------- .nv.info                  --------------------------
	.section	.nv.info,"",@"SHT_CUDA_INFO"
	.align	4


	//----- nvinfo : EIATTR_REGCOUNT
	.align		4
        /*0000*/ 	.byte	0x04, 0x2f
        /*0002*/ 	.short	(.L_1 - .L_0)
	.align		4
.L_0:
        /*0004*/ 	.word	index@(gluon_wgmma)
        /*0008*/ 	.word	0x0000003a


	//----- nvinfo : EIATTR_FRAME_SIZE
	.align		4
.L_1:
        /*000c*/ 	.byte	0x04, 0x11
        /*000e*/ 	.short	(.L_3 - .L_2)
	.align		4
.L_2:
        /*0010*/ 	.word	index@(gluon_wgmma)
        /*0014*/ 	.word	0x00000000


	//----- nvinfo : EIATTR_MIN_STACK_SIZE
	.align		4
.L_3:
        /*0018*/ 	.byte	0x04, 0x12
        /*001a*/ 	.short	(.L_5 - .L_4)
	.align		4
.L_4:
        /*001c*/ 	.word	index@(gluon_wgmma)
        /*0020*/ 	.word	0x00000000
.L_5:


//--------------------- .nv.compat                --------------------------
	.section	.nv.compat,"",@"SHT_CUDA_COMPAT_INFO"
	.align	4
        /*0000*/ 	.byte	0x02, 0x09, 0x01, 0x00, 0x02, 0x02, 0x04, 0x00, 0x02, 0x05, 0x05, 0x00, 0x03, 0x07, 0x01, 0x01
        /*0010*/ 	.byte	0x02, 0x03, 0x03, 0x00, 0x02, 0x06, 0x01, 0x00, 0x04, 0x0b, 0x08, 0x00, 0x00, 0x00, 0x00, 0x00
        /*0020*/ 	.byte	0x00, 0x00, 0x00, 0x00


//--------------------- .nv.info.gluon_wgmma      --------------------------
	.section	.nv.info.gluon_wgmma,"",@"SHT_CUDA_INFO"
	.sectionflags	@""
	.align	4


	//----- nvinfo : EIATTR_CUDA_API_VERSION
	.align		4
        /*0000*/ 	.byte	0x04, 0x37
        /*0002*/ 	.short	(.L_7 - .L_6)
.L_6:
        /*0004*/ 	.word	0x00000082


	//----- nvinfo : EIATTR_KPARAM_INFO
	.align		4
.L_7:
        /*0008*/ 	.byte	0x04, 0x17
        /*000a*/ 	.short	(.L_9 - .L_8)
.L_8:
        /*000c*/ 	.word	0x00000000
        /*0010*/ 	.short	0x000a
        /*0012*/ 	.short	0x0048
        /*0014*/ 	.byte	0x00, 0xf4, 0x21, 0x00


	//----- nvinfo : EIATTR_KPARAM_INFO
	.align		4
.L_9:
        /*0018*/ 	.byte	0x04, 0x17
        /*001a*/ 	.short	(.L_11 - .L_10)
.L_10:
        /*001c*/ 	.word	0x00000000
        /*0020*/ 	.short	0x0009
        /*0022*/ 	.short	0x0040
        /*0024*/ 	.byte	0x00, 0xf4, 0x21, 0x00


	//----- nvinfo : EIATTR_KPARAM_INFO
	.align		4
.L_11:
        /*0028*/ 	.byte	0x04, 0x17
        /*002a*/ 	.short	(.L_13 - .L_12)
.L_12:
        /*002c*/ 	.word	0x00000000
        /*0030*/ 	.short	0x0008
        /*0032*/ 	.short	0x0038
        /*0034*/ 	.byte	0x00, 0xf0, 0x21, 0x00


	//----- nvinfo : EIATTR_KPARAM_INFO
	.align		4
.L_13:
        /*0038*/ 	.byte	0x04, 0x17
        /*003a*/ 	.short	(.L_15 - .L_14)
.L_14:
        /*003c*/ 	.word	0x00000000
        /*0040*/ 	.short	0x0007
        /*0042*/ 	.short	0x0030
        /*0044*/ 	.byte	0x00, 0xf0, 0x21, 0x00


	//----- nvinfo : EIATTR_KPARAM_INFO
	.align		4
.L_15:
        /*0048*/ 	.byte	0x04, 0x17
        /*004a*/ 	.short	(.L_17 - .L_16)
.L_16:
        /*004c*/ 	.word	0x00000000
        /*0050*/ 	.short	0x0006
        /*0052*/ 	.short	0x0028
        /*0054*/ 	.byte	0x00, 0xf0, 0x21, 0x00


	//----- nvinfo : EIATTR_KPARAM_INFO
	.align		4
.L_17:
        /*0058*/ 	.byte	0x04, 0x17
        /*005a*/ 	.short	(.L_19 - .L_18)
.L_18:
        /*005c*/ 	.word	0x00000000
        /*0060*/ 	.short	0x0005
        /*0062*/ 	.short	0x0020
        /*0064*/ 	.byte	0x00, 0xf0, 0x11, 0x00


	//----- nvinfo : EIATTR_KPARAM_INFO
	.align		4
.L_19:
        /*0068*/ 	.byte	0x04, 0x17
        /*006a*/ 	.short	(.L_21 - .L_20)
.L_20:
        /*006c*/ 	.word	0x00000000
        /*0070*/ 	.short	0x0004
        /*0072*/ 	.short	0x001c
        /*0074*/ 	.byte	0x00, 0xf0, 0x11, 0x00


	//----- nvinfo : EIATTR_KPARAM_INFO
	.align		4
.L_21:
        /*0078*/ 	.byte	0x04, 0x17
        /*007a*/ 	.short	(.L_23 - .L_22)
.L_22:
        /*007c*/ 	.word	0x00000000
        /*0080*/ 	.short	0x0003
        /*0082*/ 	.short	0x0018
        /*0084*/ 	.byte	0x00, 0xf0, 0x11, 0x00


	//----- nvinfo : EIATTR_KPARAM_INFO
	.align		4
.L_23:
        /*0088*/ 	.byte	0x04, 0x17
        /*008a*/ 	.short	(.L_25 - .L_24)
.L_24:
        /*008c*/ 	.word	0x00000000
        /*0090*/ 	.short	0x0002
        /*0092*/ 	.short	0x0010
        /*0094*/ 	.byte	0x00, 0xf4, 0x21, 0x00


	//----- nvinfo : EIATTR_KPARAM_INFO
	.align		4
.L_25:
        /*0098*/ 	.byte	0x04, 0x17
        /*009a*/ 	.short	(.L_27 - .L_26)
.L_26:
        /*009c*/ 	.word	0x00000000
        /*00a0*/ 	.short	0x0001
        /*00a2*/ 	.short	0x0008
        /*00a4*/ 	.byte	0x00, 0xf4, 0x21, 0x00


	//----- nvinfo : EIATTR_KPARAM_INFO
	.align		4
.L_27:
        /*00a8*/ 	.byte	0x04, 0x17
        /*00aa*/ 	.short	(.L_29 - .L_28)
.L_28:
        /*00ac*/ 	.word	0x00000000
        /*00b0*/ 	.short	0x0000
        /*00b2*/ 	.short	0x0000
        /*00b4*/ 	.byte	0x00, 0xf4, 0x21, 0x00


	//----- nvinfo : EIATTR_SPARSE_MMA_MASK
	.align		4
.L_29:
        /*00b8*/ 	.byte	0x03, 0x50
        /*00ba*/ 	.short	0x0000


	//----- nvinfo : EIATTR_MAXREG_COUNT
	.align		4
        /*00bc*/ 	.byte	0x03, 0x1b
        /*00be*/ 	.short	0x00ff


	//----- nvinfo : EIATTR_NUM_BARRIERS
	.align		4
        /*00c0*/ 	.byte	0x02, 0x4c
        /*00c2*/ 	.byte	0x01
	.zero		1


	//----- nvinfo : EIATTR_MERCURY_ISA_VERSION
	.align		4
        /*00c4*/ 	.byte	0x03, 0x5f
        /*00c6*/ 	.short	0x0101


	//----- nvinfo : EIATTR_INT_WARP_WIDE_INSTR_OFFSETS
	.align		4
        /*00c8*/ 	.byte	0x04, 0x31
        /*00ca*/ 	.short	(.L_31 - .L_30)


	//   ....[0]....
.L_30:
        /*00cc*/ 	.word	0x00001300


	//   ....[1]....
        /*00d0*/ 	.word	0x00001320


	//   ....[2]....
        /*00d4*/ 	.word	0x000013d0


	//   ....[3]....
        /*00d8*/ 	.word	0x000016b0


	//   ....[4]....
        /*00dc*/ 	.word	0x000016c0


	//   ....[5]....
        /*00e0*/ 	.word	0x00001760


	//   ....[6]....
        /*00e4*/ 	.word	0x00001770


	//   ....[7]....
        /*00e8*/ 	.word	0x00001de0


	//   ....[8]....
        /*00ec*/ 	.word	0x00001df0


	//----- nvinfo : EIATTR_COOP_GROUP_MASK_REGIDS
	.align		4
.L_31:
        /*00f0*/ 	.byte	0x04, 0x29
        /*00f2*/ 	.short	(.L_33 - .L_32)


	//   ....[0]....
.L_32:
        /*00f4*/ 	.word	0xffffffff


	//   ....[1]....
        /*00f8*/ 	.word	0xffffffff


	//   ....[2]....
        /*00fc*/ 	.word	0xffffffff


	//----- nvinfo : EIATTR_COOP_GROUP_INSTR_OFFSETS
	.align		4
.L_33:
        /*0100*/ 	.byte	0x04, 0x28
        /*0102*/ 	.short	(.L_35 - .L_34)


	//   ....[0]....
.L_34:
        /*0104*/ 	.word	0x00000150


	//   ....[1]....
        /*0108*/ 	.word	0x00000720


	//   ....[2]....
        /*010c*/ 	.word	0x00000cd0


	//----- nvinfo : EIATTR_MBARRIER_INSTR_OFFSETS
	.align		4
.L_35:
        /*0110*/ 	.byte	0x04, 0x39
        /*0112*/ 	.short	(.L_37 - .L_36)


	//   ....[0]....
.L_36:
        /*0114*/ 	.word	0x00001470
        /*0118*/ 	.word	0x000000ff
        /*011c*/ 	.word	0x00018000
        /*0120*/ 	.short	0x0100
        /*0122*/ 	.byte	0x07
	.zero		1


	//   ....[1]....
        /*0124*/ 	.word	0x000014b0
        /*0128*/ 	.word	0x000000ff
        /*012c*/ 	.word	0x00018008
        /*0130*/ 	.short	0x0100
        /*0132*/ 	.byte	0x07
	.zero		1


	//   ....[2]....
        /*0134*/ 	.word	0x00001810
        /*0138*/ 	.word	0x000000ff
        /*013c*/ 	.word	0x00018000
        /*0140*/ 	.short	0x010a
        /*0142*/ 	.byte	0x1d
	.zero		1


	//   ....[3]....
        /*0144*/ 	.word	0x00001c50
        /*0148*/ 	.word	0x000000ff
        /*014c*/ 	.word	0x00018000
        /*0150*/ 	.short	0x0108
        /*0152*/ 	.byte	0x07
	.zero		1


	//   ....[4]....
        /*0154*/ 	.word	0x00001d70
        /*0158*/ 	.word	0x000000ff
        /*015c*/ 	.word	0x00018008
        /*0160*/ 	.short	0x0108
        /*0162*/ 	.byte	0x07
	.zero		1


	//   ....[5]....
        /*0164*/ 	.word	0x00001ea0
        /*0168*/ 	.word	0x000000ff
        /*016c*/ 	.word	0x00018000
        /*0170*/ 	.short	0x010a
        /*0172*/ 	.byte	0x1d
	.zero		1


	//----- nvinfo : EIATTR_NUM_MBARRIERS
	.align		4
.L_37:
        /*0174*/ 	.byte	0x03, 0x38
        /*0176*/ 	.short	0x0002


	//----- nvinfo : EIATTR_EXIT_INSTR_OFFSETS
	.align		4
        /*0178*/ 	.byte	0x04, 0x1c
        /*017a*/ 	.short	(.L_39 - .L_38)


	//   ....[0]....
.L_38:
        /*017c*/ 	.word	0x00001e90


	//----- nvinfo : EIATTR_REQNTID
	.align		4
.L_39:
        /*0180*/ 	.byte	0x04, 0x10
        /*0182*/ 	.short	(.L_41 - .L_40)
.L_40:
        /*0184*/ 	.word	0x00000100
        /*0188*/ 	.word	0x00000001
        /*018c*/ 	.word	0x00000001


	//----- nvinfo : EIATTR_CRS_STACK_SIZE
	.align		4
.L_41:
        /*0190*/ 	.byte	0x04, 0x1e
        /*0192*/ 	.short	(.L_43 - .L_42)
.L_42:
        /*0194*/ 	.word	0x00000000


	//----- nvinfo : EIATTR_CBANK_PARAM_SIZE
	.align		4
.L_43:
        /*0198*/ 	.byte	0x03, 0x19
        /*019a*/ 	.short	0x0050


	//----- nvinfo : EIATTR_PARAM_CBANK
	.align		4
        /*019c*/ 	.byte	0x04, 0x0a
        /*019e*/ 	.short	(.L_45 - .L_44)
	.align		4
.L_44:
        /*01a0*/ 	.word	index@(.nv.constant0.gluon_wgmma)
        /*01a4*/ 	.short	0x0210
        /*01a6*/ 	.short	0x0050


	//----- nvinfo : EIATTR_SW_WAR
	.align		4
.L_45:
        /*01a8*/ 	.byte	0x04, 0x36
        /*01aa*/ 	.short	(.L_47 - .L_46)
.L_46:
        /*01ac*/ 	.word	0x00000008
.L_47:


//--------------------- .nv.callgraph             --------------------------
	.section	.nv.callgraph,"",@"SHT_CUDA_CALLGRAPH"
	.align	4
	.sectionentsize	8
	.align		4
        /*0000*/ 	.word	0x00000000
	.align		4
        /*0004*/ 	.word	0xffffffff
	.align		4
        /*0008*/ 	.word	0x00000000
	.align		4
        /*000c*/ 	.word	0xfffffffe
	.align		4
        /*0010*/ 	.word	0x00000000
	.align		4
        /*0014*/ 	.word	0xfffffffd
	.align		4
        /*0018*/ 	.word	0x00000000
	.align		4
        /*001c*/ 	.word	0xfffffffc


//--------------------- .text.gluon_wgmma         --------------------------
	.section	.text.gluon_wgmma,"ax",@progbits
	.align	128
        .global         gluon_wgmma
        .type           gluon_wgmma,@function
        .size           gluon_wgmma,(.L_x_52 - gluon_wgmma)
        .other          gluon_wgmma,@"STO_CUDA_ENTRY STV_DEFAULT"
gluon_wgmma:
.text.gluon_wgmma:
[----:B------:R-:W-:Y:S01]  /*0000*/  LDC R1, c[0x0][0x28] ;  /* 0x00000a00ff017b82 */ /* 0x000fe20000000800 */
[----:B------:R-:W1:Y:S07]  /*0010*/  S2R R0, SR_TID.X ;  /* 0x0000000000007919 */ /* 0x000e6e0000002100 */
[----:B------:R-:W2:Y:S01]  /*0020*/  S2UR UR4, SR_CgaCtaId ;  /* 0x00000000000479c3 */ /* 0x000ea20000008800 */
[----:B------:R-:W-:Y:S01]  /*0030*/  UMOV UR7, 0x400 ;  /* 0x0000040000077882 */ /* 0x000fe20000000000 */
[----:B------:R-:W-:Y:S01]  /*0040*/  ULDC UR6, c[0x0][0xc] ;  /* 0x0000030000067ab9 */ /* 0x000fe20000000800 */
[----:B------:R-:W-:Y:S01]  /*0050*/  ULDC.64 UR16, c[0x0][0x250] ;  /* 0x0000940000107ab9 */ /* 0x000fe20000000a00 */
[----:B------:R-:W-:Y:S04]  /*0060*/  BSSY B0, `(.L_x_0) ;  /* 0x000001e000007945 */ /* 0x000fe80003800000 */
[----:B------:R-:W3:Y:S08]  /*0070*/  LDC R2, c[0x0][0x228] ;  /* 0x00008a00ff027b82 */ /* 0x000ef00000000800 */
[----:B------:R-:W4:Y:S08]  /*0080*/  LDC R10, c[0x0][0x230] ;  /* 0x00008c00ff0a7b82 */ /* 0x000f300000000800 */
[----:B------:R-:W-:Y:S01]  /*0090*/  S2UR UR32, SR_CTAID.Y ;  /* 0x00000000002079c3 */ /* 0x000fe20000002600 */
[----:B--2---:R-:W-:-:S03]  /*00a0*/  ULEA UR7, UR4, UR7, 0x18 ;  /* 0x0000000704077291 */ /* 0x004fc6000f8ec03f */
[----:B------:R-:W-:Y:S01]  /*00b0*/  ULDC UR4, c[0x0][0x10] ;  /* 0x0000040000047ab9 */ /* 0x000fe20000000800 */
[----:B-1----:R-:W-:-:S03]  /*00c0*/  LOP3.LUT R6, R0, 0xff, RZ, 0xc0, !PT ;  /* 0x000000ff00067812 */ /* 0x002fc600078ec0ff */
[----:B------:R-:W1:Y:S01]  /*00d0*/  S2UR UR5, SR_CTAID.Z ;  /* 0x00000000000579c3 */ /* 0x000e620000002700 */
[----:B---3--:R-:W-:Y:S01]  /*00e0*/  VIADD R2, R2, 0xffffffff ;  /* 0xffffffff02027836 */ /* 0x008fe20000000000 */
[C---:B------:R-:W-:Y:S02]  /*00f0*/  ISETP.GE.U32.AND P0, PT, R6.reuse, 0x20, PT ;  /* 0x000000200600780c */ /* 0x040fe40003f06070 */
[C---:B------:R-:W-:Y:S02]  /*0100*/  ISETP.NE.U32.AND P2, PT, R6.reuse, RZ, PT ;  /* 0x000000ff0600720c */ /* 0x040fe40003f45070 */
[----:B------:R-:W-:Y:S02]  /*0110*/  LEA R14, R6, UR7, 0x2 ;  /* 0x00000007060e7c11 */ /* 0x000fe4000f8e10ff */
[----:B------:R-:W2:Y:S01]  /*0120*/  S2UR UR33, SR_CTAID.X ;  /* 0x00000000002179c3 */ /* 0x000ea20000002500 */
[----:B----4-:R-:W-:-:S06]  /*0130*/  VIADD R11, R10, 0xffffffff ;  /* 0xffffffff0a0b7836 */ /* 0x010fcc0000000000 */
[----:B------:R3:W-:Y:S01]  /*0140*/  @!P0 STS [R14], RZ ;  /* 0x000000ff0e008388 */ /* 0x0007e20000000800 */
[----:B------:R-:W-:-:S03]  /*0150*/  NOP ;  /* 0x0000000000007918 */ /* 0x000fc60000000000 */
[----:B------:R3:W-:Y:S01]  /*0160*/  @!P2 STS [UR7+0x24], R2 ;  /* 0x00002402ff00a988 */ /* 0x0007e20008000807 */
[----:B-1----:R-:W-:-:S03]  /*0170*/  UIMAD UR4, UR5, UR4, UR32 ;  /* 0x00000004050472a4 */ /* 0x002fc6000f8e0220 */
[----:B------:R3:W-:Y:S01]  /*0180*/  @!P2 STS [UR7+0x20], R11 ;  /* 0x0000200bff00a988 */ /* 0x0007e20008000807 */
[----:B--2---:R-:W-:-:S04]  /*0190*/  UIMAD UR4, UR4, UR6, UR33 ;  /* 0x00000006040472a4 */ /* 0x004fc8000f8e0221 */
[----:B------:R-:W-:-:S04]  /*01a0*/  UIMAD UR4, UR4, 0x180, URZ ;  /* 0x00000180040478a4 */ /* 0x000fc8000f8e023f */
[----:B------:R-:W-:-:S04]  /*01b0*/  UIADD3 UR12, UP0, UR4, UR16, URZ ;  /* 0x00000010040c7290 */ /* 0x000fc8000ff1e03f */
[----:B------:R-:W-:Y:S01]  /*01c0*/  ULEA.HI.X.SX32 UR13, UR4, UR17, 0x1, UP0 ;  /* 0x00000011040d7291 */ /* 0x000fe200080f0e3f */
[----:B---3--:R-:W-:Y:S11]  /*01d0*/  @P2 BRA `(.L_x_1) ;  /* 0x0000000000182947 */ /* 0x008ff60003800000 */
[----:B------:R-:W1:Y:S01]  /*01e0*/  LDS R3, [UR7+0x8] ;  /* 0x00000807ff037984 */ /* 0x000e620008000800 */
[----:B------:R-:W2:Y:S01]  /*01f0*/  LDC.64 R8, c[0x0][0x210] ;  /* 0x00008400ff087b82 */ /* 0x000ea20000000a00 */
[----:B------:R-:W-:Y:S02]  /*0200*/  IMAD.MOV.U32 R4, RZ, RZ, 0x70 ;  /* 0x00000070ff047424 */ /* 0x000fe400078e00ff */
[----:B--2---:R2:W-:Y:S03]  /*0210*/  STS.64 [UR7], R8 ;  /* 0x00000008ff007988 */ /* 0x0045e60008000a07 */
[----:B-1----:R-:W-:-:S05]  /*0220*/  LOP3.LUT R3, R3, 0x10, R4, 0xd8, !PT ;  /* 0x0000001003037812 */ /* 0x002fca00078ed804 */
[----:B------:R2:W-:Y:S02]  /*0230*/  STS [UR7+0x8], R3 ;  /* 0x00000803ff007988 */ /* 0x0005e40008000807 */
.L_x_1:
[----:B------:R-:W-:Y:S05]  /*0240*/  BSYNC B0 ;  /* 0x0000000000007941 */ /* 0x000fea0003800000 */
.L_x_0:
[----:B------:R-:W-:Y:S04]  /*0250*/  BSSY B0, `(.L_x_2) ;  /* 0x000000a000007945 */ /* 0x000fe80003800000 */
[----:B------:R-:W-:Y:S05]  /*0260*/  @P2 BRA `(.L_x_3) ;  /* 0x0000000000202947 */ /* 0x000fea0003800000 */
[----:B--2---:R-:W1:Y:S01]  /*0270*/  LDS R3, [UR7+0x34] ;  /* 0x00003407ff037984 */ /* 0x004e620008000800 */
[----:B------:R-:W-:Y:S02]  /*0280*/  IMAD.MOV.U32 R4, RZ, RZ, 0x3f000000 ;  /* 0x3f000000ff047424 */ /* 0x000fe400078e00ff */
[----:B------:R-:W-:Y:S01]  /*0290*/  @!P2 IMAD.MOV.U32 R5, RZ, RZ, 0x3f ;  /* 0x0000003fff05a424 */ /* 0x000fe200078e00ff */
[----:B------:R-:W2:Y:S02]  /*02a0*/  @!P2 LDS R8, [UR7+0x38] ;  /* 0x00003807ff08a984 */ /* 0x000ea40008000800 */
[----:B-1----:R-:W-:Y:S02]  /*02b0*/  LOP3.LUT R3, R3, 0xff000000, R4, 0xb8, !PT ;  /* 0xff00000003037812 */ /* 0x002fe400078eb804 */
[----:B--2---:R-:W-:-:S03]  /*02c0*/  @!P2 LOP3.LUT R4, R8, 0xff, R5, 0xb8, !PT ;  /* 0x000000ff0804a812 */ /* 0x004fc600078eb805 */
[----:B------:R1:W-:Y:S04]  /*02d0*/  STS [UR7+0x34], R3 ;  /* 0x00003403ff007988 */ /* 0x0003e80008000807 */
[----:B------:R1:W-:Y:S02]  /*02e0*/  @!P2 STS [UR7+0x38], R4 ;  /* 0x00003804ff00a988 */ /* 0x0003e40008000807 */
.L_x_3:
[----:B------:R-:W-:Y:S05]  /*02f0*/  BSYNC B0 ;  /* 0x0000000000007941 */ /* 0x000fea0003800000 */
.L_x_2:
[----:B------:R-:W-:Y:S04]  /*0300*/  BSSY B0, `(.L_x_4) ;  /* 0x000000e000007945 */ /* 0x000fe80003800000 */
[----:B------:R-:W-:Y:S05]  /*0310*/  @P2 BRA `(.L_x_5) ;  /* 0x0000000000302947 */ /* 0x000fea0003800000 */
[----:B-1----:R-:W1:Y:S01]  /*0320*/  LDS R4, [UR7+0x34] ;  /* 0x00003407ff047984 */ /* 0x002e620008000800 */
[----:B------:R-:W3:Y:S03]  /*0330*/  LDC.64 R12, c[0x0][0x238] ;  /* 0x00008e00ff0c7b82 */ /* 0x000ee60000000a00 */
[----:B--2---:R-:W2:Y:S01]  /*0340*/  LDS R3, [UR7+0x1c] ;  /* 0x00001c07ff037984 */ /* 0x004ea20008000800 */
[C---:B---3--:R-:W-:Y:S01]  /*0350*/  SHF.L.U64.HI R8, R12.reuse, 0x1, R13 ;  /* 0x000000010c087819 */ /* 0x048fe2000001020d */
[----:B------:R-:W-:-:S03]  /*0360*/  IMAD.SHL.U32 R5, R12, 0x2, RZ ;  /* 0x000000020c057824 */ /* 0x000fc600078e00ff */
[--C-:B------:R-:W-:Y:S02]  /*0370*/  SHF.R.U32.HI R12, RZ, 0x4, R8.reuse ;  /* 0x00000004ff0c7819 */ /* 0x100fe40000011608 */
[----:B------:R-:W-:-:S05]  /*0380*/  SHF.R.U64 R5, R5, 0x4, R8 ;  /* 0x0000000405057819 */ /* 0x000fca0000001208 */
[----:B------:R3:W-:Y:S01]  /*0390*/  STS [UR7+0xc], R5 ;  /* 0x00000c05ff007988 */ /* 0x0007e20008000807 */
[----:B-1----:R-:W-:Y:S02]  /*03a0*/  LOP3.LUT R4, R4, 0x7, RZ, 0xb8, !PT ;  /* 0x0000000704047812 */ /* 0x002fe400078eb8ff */
[----:B--2---:R-:W-:-:S03]  /*03b0*/  LOP3.LUT R3, R3, 0xf, R12, 0xb8, !PT ;  /* 0x0000000f03037812 */ /* 0x004fc600078eb80c */
[----:B------:R3:W-:Y:S04]  /*03c0*/  STS [UR7+0x34], R4 ;  /* 0x00003404ff007988 */ /* 0x0007e80008000807 */
[----:B------:R3:W-:Y:S02]  /*03d0*/  STS [UR7+0x1c], R3 ;  /* 0x00001c03ff007988 */ /* 0x0007e40008000807 */
.L_x_5:
[----:B------:R-:W-:Y:S05]  /*03e0*/  BSYNC B0 ;  /* 0x0000000000007941 */ /* 0x000fea0003800000 */
.L_x_4:
[----:B------:R-:W-:Y:S04]  /*03f0*/  BSSY B1, `(.L_x_6) ;  /* 0x000001b000017945 */ /* 0x000fe80003800000 */
[----:B------:R-:W-:Y:S01]  /*0400*/  BSSY B0, `(.L_x_7) ;  /* 0x0000016000007945 */ /* 0x000fe20003800000 */
[----:B------:R-:W-:-:S03]  /*0410*/  IMAD.MOV.U32 R7, RZ, RZ, RZ ;  /* 0x000000ffff077224 */ /* 0x000fc600078e00ff */
[----:B------:R-:W-:Y:S05]  /*0420*/  @P2 BRA `(.L_x_8) ;  /* 0x0000000000202947 */ /* 0x000fea0003800000 */
[----:B-123--:R-:W1:Y:S02]  /*0430*/  LDS R3, [UR7+0x34] ;  /* 0x00003407ff037984 */ /* 0x00ee640008000800 */
[----:B-1----:R-:W-:-:S05]  /*0440*/  LOP3.LUT R3, R3, 0x38, RZ, 0xb8, !PT ;  /* 0x0000003803037812 */ /* 0x002fca00078eb8ff */
[----:B------:R1:W-:Y:S01]  /*0450*/  STS [UR7+0x34], R3 ;  /* 0x00003403ff007988 */ /* 0x0003e20008000807 */
[----:B------:R-:W-:Y:S05]  /*0460*/  @P2 BRA `(.L_x_9) ;  /* 0x0000000000202947 */ /* 0x000fea0003800000 */
[----:B-1----:R-:W1:Y:S01]  /*0470*/  LDS R3, [UR7+0x8] ;  /* 0x00000807ff037984 */ /* 0x002e620008000800 */
[----:B------:R-:W-:-:S05]  /*0480*/  IMAD.MOV.U32 R4, RZ, RZ, 0x780 ;  /* 0x00000780ff047424 */ /* 0x000fca00078e00ff */
[----:B-1----:R-:W-:-:S05]  /*0490*/  LOP3.LUT R3, R3, 0x500, R4, 0xd8, !PT ;  /* 0x0000050003037812 */ /* 0x002fca00078ed804 */
[----:B------:R4:W-:Y:S02]  /*04a0*/  STS [UR7+0x8], R3 ;  /* 0x00000803ff007988 */ /* 0x0009e40008000807 */
.L_x_8:
[----:B------:R-:W-:Y:S05]  /*04b0*/  @P2 BRA `(.L_x_10) ;  /* 0x0000000000282947 */ /* 0x000fea0003800000 */
[----:B-1234-:R-:W1:Y:S02]  /*04c0*/  LDS R3, [UR7+0x8] ;  /* 0x00000807ff037984 */ /* 0x01ee640008000800 */
[----:B-1----:R-:W-:-:S05]  /*04d0*/  LOP3.LUT R3, R3, 0x1800, RZ, 0xb8, !PT ;  /* 0x0000180003037812 */ /* 0x002fca00078eb8ff */
[----:B------:R2:W-:Y:S02]  /*04e0*/  STS [UR7+0x8], R3 ;  /* 0x00000803ff007988 */ /* 0x0005e40008000807 */
.L_x_9:
[----:B------:R-:W-:Y:S05]  /*04f0*/  @P2 BREAK B0 ;  /* 0x0000000000002942 */ /* 0x000fea0003800000 */
[----:B------:R-:W-:Y:S05]  /*0500*/  @P2 BRA `(.L_x_11) ;  /* 0x0000000000242947 */ /* 0x000fea0003800000 */
[----:B------:R-:W3:Y:S01]  /*0510*/  LDS R4, [UR7+0x8] ;  /* 0x00000807ff047984 */ /* 0x000ee20008000800 */
[----:B-12---:R-:W-:-:S05]  /*0520*/  IMAD.MOV.U32 R3, RZ, RZ, 0x6000 ;  /* 0x00006000ff037424 */ /* 0x006fca00078e00ff */
[----:B---3--:R-:W-:-:S04]  /*0530*/  LOP3.LUT R3, R4, 0x6000, R3, 0xd8, !PT ;  /* 0x0000600004037812 */ /* 0x008fc800078ed803 */
[----:B------:R-:W-:-:S05]  /*0540*/  LOP3.LUT R3, R3, 0x400000, RZ, 0xb8, !PT ;  /* 0x0040000003037812 */ /* 0x000fca00078eb8ff */
[----:B------:R5:W-:Y:S02]  /*0550*/  STS [UR7+0x8], R3 ;  /* 0x00000803ff007988 */ /* 0x000be40008000807 */
.L_x_10:
[----:B------:R-:W-:Y:S05]  /*0560*/  BSYNC B0 ;  /* 0x0000000000007941 */ /* 0x000fea0003800000 */
.L_x_7:
[----:B-12345:R-:W1:Y:S02]  /*0570*/  @!P2 LDS R3, [UR7+0x8] ;  /* 0x00000807ff03a984 */ /* 0x03ee640008000800 */
[----:B-1----:R-:W-:-:S05]  /*0580*/  @!P2 LOP3.LUT R3, R3, 0x8000, RZ, 0xb8, !PT ;  /* 0x000080000303a812 */ /* 0x002fca00078eb8ff */
[----:B------:R3:W-:Y:S02]  /*0590*/  @!P2 STS [UR7+0x8], R3 ;  /* 0x00000803ff00a988 */ /* 0x0007e40008000807 */
.L_x_11:
[----:B------:R-:W-:Y:S05]  /*05a0*/  BSYNC B1 ;  /* 0x0000000000017941 */ /* 0x000fea0003800000 */
.L_x_6:
[----:B------:R-:W-:Y:S05]  /*05b0*/  WARPSYNC.ALL ;  /* 0x0000000000007948 */ /* 0x000fea0003800000 */
[----:B-123--:R-:W1:Y:S02]  /*05c0*/  LDC R3, c[0x0][0x22c] ;  /* 0x00008b00ff037b82 */ /* 0x00ee640000000800 */
[----:B-1----:R-:W-:Y:S01]  /*05d0*/  VIADD R3, R3, 0xffffffff ;  /* 0xffffffff03037836 */ /* 0x002fe20000000000 */
[----:B------:R-:W-:Y:S06]  /*05e0*/  @P0 BRA `(.L_x_12) ;  /* 0x0000000000280947 */ /* 0x000fec0003800000 */
[----:B------:R-:W1:Y:S01]  /*05f0*/  S2R R4, SR_LANEID ;  /* 0x0000000000047919 */ /* 0x000e620000000000 */
[----:B------:R-:W-:Y:S05]  /*0600*/  WARPSYNC.ALL ;  /* 0x0000000000007948 */ /* 0x000fea0003800000 */
[----:B-1----:R-:W-:-:S05]  /*0610*/  IMAD.SHL.U32 R8, R4, 0x4, RZ ;  /* 0x0000000404087824 */ /* 0x002fca00078e00ff */
[----:B------:R-:W1:Y:S01]  /*0620*/  LDS R9, [R8+UR7] ;  /* 0x0000000708097984 */ /* 0x000e620008000800 */
[----:B------:R-:W-:-:S05]  /*0630*/  IADD3 R4, P1, R8, UR12, RZ ;  /* 0x0000000c08047c10 */ /* 0x000fca000ff3e0ff */
[----:B------:R-:W-:-:S05]  /*0640*/  IMAD.X R5, RZ, RZ, UR13, P1 ;  /* 0x0000000dff057e24 */ /* 0x000fca00088e06ff */
[----:B-1----:R1:W2:Y:S01]  /*0650*/  ATOMG.E.EXCH.STRONG.GPU PT, RZ, [R4], R9 ;  /* 0x0000000904ff73a8 */ /* 0x0022a200041ee100 */
[----:B------:R-:W-:-:S04]  /*0660*/  DEPBAR {5,4,3,2,1,0} ;  /* 0x0000003f0000791a */ /* 0x000fc80000000000 */
[----:B------:R1:W-:Y:S01]  /*0670*/  UTMACCTL.IV [UR12] ;  /* 0x000000000c0079b9 */ /* 0x0003e20008000000 */
[----:B------:R-:W-:Y:S01]  /*0680*/  NOP ;  /* 0x0000000000007918 */ /* 0x000fe20000000000 */
.L_x_12:
[----:B------:R-:W-:Y:S05]  /*0690*/  @P0 BRA `(.L_x_13) ;  /* 0x00000000000c0947 */ /* 0x000fea0003800000 */
[----:B------:R0:W-:Y:S01]  /*06a0*/  UTMACMDFLUSH ;  /* 0x00000000000079b7 */ /* 0x0001e20000000000 */
[----:B------:R-:W-:Y:S05]  /*06b0*/  @P0 BRA `(.L_x_13) ;  /* 0x0000000000040947 */ /* 0x000fea0003800000 */
[----:B------:R-:W-:-:S04]  /*06c0*/  DEPBAR.LE SB0, 0x0 ;  /* 0x000080000000791a */ /* 0x000fc80000000000 */
.L_x_13:
[----:B------:R-:W-:Y:S05]  /*06d0*/  WARPSYNC.ALL ;  /* 0x0000000000007948 */ /* 0x000fea0003800000 */
[----:B--2---:R-:W-:Y:S06]  /*06e0*/  BAR.SYNC.DEFER_BLOCKING 0x0 ;  /* 0x0000000000007b1d */ /* 0x004fec0000010000 */
[----:B------:R-:W-:Y:S02]  /*06f0*/  BSSY B1, `(.L_x_14) ;  /* 0x000000b000017945 */ /* 0x000fe40003800000 */
[----:B------:R-:W-:Y:S06]  /*0700*/  BAR.SYNC.DEFER_BLOCKING 0x0 ;  /* 0x0000000000007b1d */ /* 0x000fec0000010000 */
[----:B------:R2:W-:Y:S01]  /*0710*/  @!P0 STS [R14], RZ ;  /* 0x000000ff0e008388 */ /* 0x0005e20000000800 */
[----:B------:R-:W-:Y:S01]  /*0720*/  NOP ;  /* 0x0000000000007918 */ /* 0x000fe20000000000 */
[----:B------:R-:W-:Y:S05]  /*0730*/  @P2 BRA `(.L_x_15) ;  /* 0x0000000000182947 */ /* 0x000fea0003800000 */
[----:B-1----:R-:W1:Y:S01]  /*0740*/  LDS R4, [UR7+0x8] ;  /* 0x00000807ff047984 */ /* 0x002e620008000800 */
[----:B------:R-:W3:Y:S01]  /*0750*/  LDC.64 R8, c[0x0][0x218] ;  /* 0x00008600ff087b82 */ /* 0x000ee20000000a00 */
[----:B------:R-:W-:Y:S02]  /*0760*/  IMAD.MOV.U32 R5, RZ, RZ, 0x70 ;  /* 0x00000070ff057424 */ /* 0x000fe400078e00ff */
[----:B---3--:R3:W-:Y:S03]  /*0770*/  STS.64 [UR7], R8 ;  /* 0x00000008ff007988 */ /* 0x0087e60008000a07 */
[----:B-1----:R-:W-:-:S05]  /*0780*/  LOP3.LUT R4, R4, 0x10, R5, 0xd8, !PT ;  /* 0x0000001004047812 */ /* 0x002fca00078ed805 */
[----:B------:R3:W-:Y:S02]  /*0790*/  STS [UR7+0x8], R4 ;  /* 0x00000804ff007988 */ /* 0x0007e40008000807 */
.L_x_15:
[----:B-1----:R-:W-:Y:S05]  /*07a0*/  BSYNC B1 ;  /* 0x0000000000017941 */ /* 0x002fea0003800000 */
.L_x_14:
[----:B------:R-:W-:Y:S04]  /*07b0*/  BSSY B1, `(.L_x_16) ;  /* 0x000000a000017945 */ /* 0x000fe80003800000 */
[----:B------:R-:W-:Y:S05]  /*07c0*/  @P2 BRA `(.L_x_17) ;  /* 0x0000000000202947 */ /* 0x000fea0003800000 */
[----:B---3--:R-:W1:Y:S01]  /*07d0*/  LDS R4, [UR7+0x34] ;  /* 0x00003407ff047984 */ /* 0x008e620008000800 */
[----:B------:R-:W-:Y:S02]  /*07e0*/  IMAD.MOV.U32 R9, RZ, RZ, 0x3f000000 ;  /* 0x3f000000ff097424 */ /* 0x000fe400078e00ff */
[----:B------:R-:W-:Y:S01]  /*07f0*/  @!P2 IMAD.MOV.U32 R5, RZ, RZ, 0x7f ;  /* 0x0000007fff05a424 */ /* 0x000fe200078e00ff */
[----:B------:R-:W3:Y:S02]  /*0800*/  @!P2 LDS R8, [UR7+0x38] ;  /* 0x00003807ff08a984 */ /* 0x000ee40008000800 */
[----:B-1----:R-:W-:Y:S02]  /*0810*/  LOP3.LUT R4, R4, 0xff000000, R9, 0xb8, !PT ;  /* 0xff00000004047812 */ /* 0x002fe400078eb809 */
[----:B---3--:R-:W-:-:S03]  /*0820*/  @!P2 LOP3.LUT R5, R8, 0xff, R5, 0xb8, !PT ;  /* 0x000000ff0805a812 */ /* 0x008fc600078eb805 */
[----:B------:R1:W-:Y:S04]  /*0830*/  STS [UR7+0x34], R4 ;  /* 0x00003404ff007988 */ /* 0x0003e80008000807 */
[----:B------:R1:W-:Y:S02]  /*0840*/  @!P2 STS [UR7+0x38], R5 ;  /* 0x00003805ff00a988 */ /* 0x0003e40008000807 */
.L_x_17:
[----:B------:R-:W-:Y:S05]  /*0850*/  BSYNC B1 ;  /* 0x0000000000017941 */ /* 0x000fea0003800000 */
.L_x_16:
[----:B------:R-:W-:Y:S04]  /*0860*/  BSSY B1, `(.L_x_18) ;  /* 0x0000004000017945 */ /* 0x000fe80003800000 */
[----:B------:R-:W-:Y:S05]  /*0870*/  @P2 BRA `(.L_x_19) ;  /* 0x0000000000082947 */ /* 0x000fea0003800000 */
[----:B------:R4:W-:Y:S04]  /*0880*/  STS [UR7+0x24], R11 ;  /* 0x0000240bff007988 */ /* 0x0009e80008000807 */
[----:B------:R4:W-:Y:S02]  /*0890*/  STS [UR7+0x20], R3 ;  /* 0x00002003ff007988 */ /* 0x0009e40008000807 */
.L_x_19:
[----:B------:R-:W-:Y:S05]  /*08a0*/  BSYNC B1 ;  /* 0x0000000000017941 */ /* 0x000fea0003800000 */
.L_x_18:
[----:B------:R-:W-:Y:S04]  /*08b0*/  BSSY B1, `(.L_x_20) ;  /* 0x000000e000017945 */ /* 0x000fe80003800000 */
[----:B------:R-:W-:Y:S05]  /*08c0*/  @P2 BRA `(.L_x_21) ;  /* 0x0000000000302947 */ /* 0x000fea0003800000 */
[----:B-1----:R-:W1:Y:S01]  /*08d0*/  LDS R5, [UR7+0x34] ;  /* 0x00003407ff057984 */ /* 0x002e620008000800 */
[----:B---3--:R-:W3:Y:S03]  /*08e0*/  LDC.64 R8, c[0x0][0x240] ;  /* 0x00009000ff087b82 */ /* 0x008ee60000000a00 */
[----:B------:R-:W5:Y:S01]  /*08f0*/  LDS R4, [UR7+0x1c] ;  /* 0x00001c07ff047984 */ /* 0x000f620008000800 */
[C---:B---3--:R-:W-:Y:S01]  /*0900*/  SHF.L.U64.HI R9, R8.reuse, 0x1, R9 ;  /* 0x0000000108097819 */ /* 0x048fe20000010209 */
[----:B------:R-:W-:-:S03]  /*0910*/  IMAD.SHL.U32 R8, R8, 0x2, RZ ;  /* 0x0000000208087824 */ /* 0x000fc600078e00ff */
[--C-:B----4-:R-:W-:Y:S02]  /*0920*/  SHF.R.U32.HI R11, RZ, 0x4, R9.reuse ;  /* 0x00000004ff0b7819 */ /* 0x110fe40000011609 */
[----:B------:R-:W-:-:S05]  /*0930*/  SHF.R.U64 R8, R8, 0x4, R9 ;  /* 0x0000000408087819 */ /* 0x000fca0000001209 */
[----:B------:R3:W-:Y:S01]  /*0940*/  STS [UR7+0xc], R8 ;  /* 0x00000c08ff007988 */ /* 0x0007e20008000807 */
[----:B-1----:R-:W-:Y:S02]  /*0950*/  LOP3.LUT R5, R5, 0x7, RZ, 0xb8, !PT ;  /* 0x0000000705057812 */ /* 0x002fe400078eb8ff */
[----:B-----5:R-:W-:-:S03]  /*0960*/  LOP3.LUT R4, R4, 0xf, R11, 0xb8, !PT ;  /* 0x0000000f04047812 */ /* 0x020fc600078eb80b */
[----:B------:R3:W-:Y:S04]  /*0970*/  STS [UR7+0x34], R5 ;  /* 0x00003405ff007988 */ /* 0x0007e80008000807 */
[----:B------:R3:W-:Y:S02]  /*0980*/  STS [UR7+0x1c], R4 ;  /* 0x00001c04ff007988 */ /* 0x0007e40008000807 */
.L_x_21:
[----:B------:R-:W-:Y:S05]  /*0990*/  BSYNC B1 ;  /* 0x0000000000017941 */ /* 0x000fea0003800000 */
.L_x_20:
[----:B------:R-:W-:Y:S04]  /*09a0*/  BSSY B2, `(.L_x_22) ;  /* 0x000001a000027945 */ /* 0x000fe80003800000 */
[----:B------:R-:W-:Y:S04]  /*09b0*/  BSSY B1, `(.L_x_23) ;  /* 0x0000015000017945 */ /* 0x000fe80003800000 */
[----:B------:R-:W-:Y:S05]  /*09c0*/  @P2 BRA `(.L_x_24) ;  /* 0x0000000000202947 */ /* 0x000fea0003800000 */
[----:B-1-3--:R-:W1:Y:S02]  /*09d0*/  LDS R4, [UR7+0x34] ;  /* 0x00003407ff047984 */ /* 0x00ae640008000800 */
[----:B-1----:R-:W-:-:S05]  /*09e0*/  LOP3.LUT R4, R4, 0x38, RZ, 0xb8, !PT ;  /* 0x0000003804047812 */ /* 0x002fca00078eb8ff */
[----:B------:R1:W-:Y:S01]  /*09f0*/  STS [UR7+0x34], R4 ;  /* 0x00003404ff007988 */ /* 0x0003e20008000807 */
[----:B------:R-:W-:Y:S05]  /*0a00*/  @P2 BRA `(.L_x_25) ;  /* 0x0000000000202947 */ /* 0x000fea0003800000 */
[----:B-1----:R-:W1:Y:S01]  /*0a10*/  LDS R4, [UR7+0x8] ;  /* 0x00000807ff047984 */ /* 0x002e620008000800 */
[----:B------:R-:W-:-:S05]  /*0a20*/  IMAD.MOV.U32 R5, RZ, RZ, 0x780 ;  /* 0x00000780ff057424 */ /* 0x000fca00078e00ff */
[----:B-1----:R-:W-:-:S05]  /*0a30*/  LOP3.LUT R4, R4, 0x500, R5, 0xd8, !PT ;  /* 0x0000050004047812 */ /* 0x002fca00078ed805 */
[----:B------:R5:W-:Y:S02]  /*0a40*/  STS [UR7+0x8], R4 ;  /* 0x00000804ff007988 */ /* 0x000be40008000807 */
.L_x_24:
[----:B------:R-:W-:Y:S05]  /*0a50*/  @P2 BRA `(.L_x_26) ;  /* 0x0000000000282947 */ /* 0x000fea0003800000 */
[----:B-1-3-5:R-:W1:Y:S02]  /*0a60*/  LDS R4, [UR7+0x8] ;  /* 0x00000807ff047984 */ /* 0x02ae640008000800 */
[----:B-1----:R-:W-:-:S05]  /*0a70*/  LOP3.LUT R4, R4, 0x1800, RZ, 0xb8, !PT ;  /* 0x0000180004047812 */ /* 0x002fca00078eb8ff */
[----:B------:R3:W-:Y:S02]  /*0a80*/  STS [UR7+0x8], R4 ;  /* 0x00000804ff007988 */ /* 0x0007e40008000807 */
.L_x_25:
[----:B------:R-:W-:Y:S05]  /*0a90*/  @P2 BREAK B1 ;  /* 0x0000000000012942 */ /* 0x000fea0003800000 */
[----:B------:R-:W-:Y:S05]  /*0aa0*/  @P2 BRA `(.L_x_27) ;  /* 0x0000000000242947 */ /* 0x000fea0003800000 */
[----:B-1-3--:R-:W1:Y:S01]  /*0ab0*/  LDS R4, [UR7+0x8] ;  /* 0x00000807ff047984 */ /* 0x00ae620008000800 */
[----:B------:R-:W-:-:S05]  /*0ac0*/  IMAD.MOV.U32 R5, RZ, RZ, 0x6000 ;  /* 0x00006000ff057424 */ /* 0x000fca00078e00ff */
[----:B-1----:R-:W-:-:S04]  /*0ad0*/  LOP3.LUT R4, R4, 0x6000, R5, 0xd8, !PT ;  /* 0x0000600004047812 */ /* 0x002fc800078ed805 */
[----:B------:R-:W-:-:S05]  /*0ae0*/  LOP3.LUT R4, R4, 0x400000, RZ, 0xb8, !PT ;  /* 0x0040000004047812 */ /* 0x000fca00078eb8ff */
[----:B------:R1:W-:Y:S02]  /*0af0*/  STS [UR7+0x8], R4 ;  /* 0x00000804ff007988 */ /* 0x0003e40008000807 */
.L_x_26:
[----:B------:R-:W-:Y:S05]  /*0b00*/  BSYNC B1 ;  /* 0x0000000000017941 */ /* 0x000fea0003800000 */
.L_x_23:
[----:B-1-3-5:R-:W1:Y:S02]  /*0b10*/  @!P2 LDS R4, [UR7+0x8] ;  /* 0x00000807ff04a984 */ /* 0x02ae640008000800 */
[----:B-1----:R-:W-:-:S05]  /*0b20*/  @!P2 LOP3.LUT R4, R4, 0x8000, RZ, 0xb8, !PT ;  /* 0x000080000404a812 */ /* 0x002fca00078eb8ff */
[----:B------:R5:W-:Y:S02]  /*0b30*/  @!P2 STS [UR7+0x8], R4 ;  /* 0x00000804ff00a988 */ /* 0x000be40008000807 */
.L_x_27:
[----:B------:R-:W-:Y:S05]  /*0b40*/  BSYNC B2 ;  /* 0x0000000000027941 */ /* 0x000fea0003800000 */
.L_x_22:
[----:B------:R-:W-:Y:S05]  /*0b50*/  WARPSYNC.ALL ;  /* 0x0000000000007948 */ /* 0x000fea0003800000 */
[----:B------:R-:W-:-:S04]  /*0b60*/  UIADD3 UR15, UR4, 0x80, URZ ;  /* 0x00000080040f7890 */ /* 0x000fc8000fffe03f */
[----:B------:R-:W-:-:S04]  /*0b70*/  UIADD3 UR14, UP0, UR15, UR16, URZ ;  /* 0x000000100f0e7290 */ /* 0x000fc8000ff1e03f */
[----:B------:R-:W-:Y:S01]  /*0b80*/  ULEA.HI.X.SX32 UR15, UR15, UR17, 0x1, UP0 ;  /* 0x000000110f0f7291 */ /* 0x000fe200080f0e3f */
[----:B------:R-:W-:Y:S11]  /*0b90*/  @P0 BRA `(.L_x_28) ;  /* 0x0000000000280947 */ /* 0x000ff60003800000 */
[----:B-1-3-5:R-:W1:Y:S01]  /*0ba0*/  S2R R4, SR_LANEID ;  /* 0x0000000000047919 */ /* 0x02ae620000000000 */
[----:B------:R-:W-:Y:S05]  /*0bb0*/  WARPSYNC.ALL ;  /* 0x0000000000007948 */ /* 0x000fea0003800000 */
[----:B-1----:R-:W-:-:S05]  /*0bc0*/  IMAD.SHL.U32 R8, R4, 0x4, RZ ;  /* 0x0000000404087824 */ /* 0x002fca00078e00ff */
[----:B------:R-:W1:Y:S01]  /*0bd0*/  LDS R9, [R8+UR7] ;  /* 0x0000000708097984 */ /* 0x000e620008000800 */
[----:B------:R-:W-:-:S05]  /*0be0*/  IADD3 R4, P1, R8, UR14, RZ ;  /* 0x0000000e08047c10 */ /* 0x000fca000ff3e0ff */
[----:B------:R-:W-:-:S05]  /*0bf0*/  IMAD.X R5, RZ, RZ, UR15, P1 ;  /* 0x0000000fff057e24 */ /* 0x000fca00088e06ff */
[----:B-1----:R1:W3:Y:S01]  /*0c00*/  ATOMG.E.EXCH.STRONG.GPU PT, RZ, [R4], R9 ;  /* 0x0000000904ff73a8 */ /* 0x0022e200041ee100 */
[----:B------:R-:W-:-:S04]  /*0c10*/  DEPBAR {5,4,3,2,1,0} ;  /* 0x0000003f0000791a */ /* 0x000fc80000000000 */
[----:B------:R1:W-:Y:S01]  /*0c20*/  UTMACCTL.IV [UR14] ;  /* 0x000000000e0079b9 */ /* 0x0003e20008000000 */
[----:B------:R-:W-:Y:S01]  /*0c30*/  NOP ;  /* 0x0000000000007918 */ /* 0x000fe20000000000 */
.L_x_28:
[----:B------:R-:W-:Y:S05]  /*0c40*/  @P0 BRA `(.L_x_29) ;  /* 0x00000000000c0947 */ /* 0x000fea0003800000 */
[----:B------:R0:W-:Y:S01]  /*0c50*/  UTMACMDFLUSH ;  /* 0x00000000000079b7 */ /* 0x0001e20000000000 */
[----:B------:R-:W-:Y:S05]  /*0c60*/  @P0 BRA `(.L_x_29) ;  /* 0x0000000000040947 */ /* 0x000fea0003800000 */
[----:B------:R-:W-:-:S04]  /*0c70*/  DEPBAR.LE SB0, 0x0 ;  /* 0x000080000000791a */ /* 0x000fc80000000000 */
.L_x_29:
[----:B------:R-:W-:Y:S05]  /*0c80*/  WARPSYNC.ALL ;  /* 0x0000000000007948 */ /* 0x000fea0003800000 */
[----:B---3--:R-:W-:Y:S06]  /*0c90*/  BAR.SYNC.DEFER_BLOCKING 0x0 ;  /* 0x0000000000007b1d */ /* 0x008fec0000010000 */
[----:B------:R-:W-:Y:S02]  /*0ca0*/  BSSY B2, `(.L_x_30) ;  /* 0x000000b000027945 */ /* 0x000fe40003800000 */
[----:B------:R-:W-:Y:S06]  /*0cb0*/  BAR.SYNC.DEFER_BLOCKING 0x0 ;  /* 0x0000000000007b1d */ /* 0x000fec0000010000 */
[----:B------:R3:W-:Y:S01]  /*0cc0*/  @!P0 STS [R14], RZ ;  /* 0x000000ff0e008388 */ /* 0x0007e20000000800 */
[----:B------:R-:W-:Y:S01]  /*0cd0*/  NOP ;  /* 0x0000000000007918 */ /* 0x000fe20000000000 */
[----:B------:R-:W-:Y:S05]  /*0ce0*/  @P2 BRA `(.L_x_31) ;  /* 0x0000000000182947 */ /* 0x000fea0003800000 */
[----:B-1---5:R-:W1:Y:S01]  /*0cf0*/  LDS R4, [UR7+0x8] ;  /* 0x00000807ff047984 */ /* 0x022e620008000800 */
[----:B------:R-:W5:Y:S01]  /*0d00*/  LDC.64 R8, c[0x0][0x220] ;  /* 0x00008800ff087b82 */ /* 0x000f620000000a00 */
[----:B------:R-:W-:Y:S02]  /*0d10*/  IMAD.MOV.U32 R5, RZ, RZ, 0x70 ;  /* 0x00000070ff057424 */ /* 0x000fe400078e00ff */
[----:B-----5:R5:W-:Y:S03]  /*0d20*/  STS.64 [UR7], R8 ;  /* 0x00000008ff007988 */ /* 0x020be60008000a07 */
[----:B-1----:R-:W-:-:S05]  /*0d30*/  LOP3.LUT R4, R4, 0x10, R5, 0xd8, !PT ;  /* 0x0000001004047812 */ /* 0x002fca00078ed805 */
[----:B------:R5:W-:Y:S02]  /*0d40*/  STS [UR7+0x8], R4 ;  /* 0x00000804ff007988 */ /* 0x000be40008000807 */
.L_x_31:
[----:B-1----:R-:W-:Y:S05]  /*0d50*/  BSYNC B2 ;  /* 0x0000000000027941 */ /* 0x002fea0003800000 */
.L_x_30:
[----:B------:R-:W-:Y:S04]  /*0d60*/  BSSY B3, `(.L_x_32) ;  /* 0x0000011000037945 */ /* 0x000fe80003800000 */
[----:B------:R-:W-:Y:S04]  /*0d70*/  BSSY B2, `(.L_x_33) ;  /* 0x000000e000027945 */ /* 0x000fe80003800000 */
[----:B------:R-:W-:Y:S05]  /*0d80*/  @P2 BRA `(.L_x_34) ;  /* 0x0000000000242947 */ /* 0x000fea0003800000 */
[----:B-----5:R-:W1:Y:S01]  /*0d90*/  LDS R4, [UR7+0x34] ;  /* 0x00003407ff047984 */ /* 0x020e620008000800 */
[----:B------:R-:W-:-:S05]  /*0da0*/  IMAD.MOV.U32 R5, RZ, RZ, 0x3f000000 ;  /* 0x3f000000ff057424 */ /* 0x000fca00078e00ff */
[----:B-1----:R-:W-:-:S05]  /*0db0*/  LOP3.LUT R4, R4, 0xff000000, R5, 0xb8, !PT ;  /* 0xff00000004047812 */ /* 0x002fca00078eb805 */
[----:B------:R1:W-:Y:S01]  /*0dc0*/  STS [UR7+0x34], R4 ;  /* 0x00003404ff007988 */ /* 0x0003e20008000807 */
[----:B------:R-:W-:Y:S05]  /*0dd0*/  @P2 BRA `(.L_x_35) ;  /* 0x00000000001c2947 */ /* 0x000fea0003800000 */
[----:B-1----:R-:W1:Y:S01]  /*0de0*/  LDS R4, [UR7+0x38] ;  /* 0x00003807ff047984 */ /* 0x002e620008000800 */
[----:B------:R-:W-:-:S05]  /*0df0*/  IMAD.MOV.U32 R5, RZ, RZ, 0x3f ;  /* 0x0000003fff057424 */ /* 0x000fca00078e00ff */
[----:B-1----:R-:W-:-:S05]  /*0e00*/  LOP3.LUT R4, R4, 0xff, R5, 0xb8, !PT ;  /* 0x000000ff04047812 */ /* 0x002fca00078eb805 */
[----:B------:R1:W-:Y:S02]  /*0e10*/  STS [UR7+0x38], R4 ;  /* 0x00003804ff007988 */ /* 0x0003e40008000807 */
.L_x_34:
[----:B------:R-:W-:Y:S05]  /*0e20*/  @P2 BREAK B2 ;  /* 0x0000000000022942 */ /* 0x000fea0003800000 */
[----:B------:R-:W-:Y:S05]  /*0e30*/  @P2 BRA `(.L_x_36) ;  /* 0x00000000000c2947 */ /* 0x000fea0003800000 */
[----:B------:R1:W-:Y:S02]  /*0e40*/  STS [UR7+0x20], R3 ;  /* 0x00002003ff007988 */ /* 0x0003e40008000807 */
.L_x_35:
[----:B------:R-:W-:Y:S05]  /*0e50*/  BSYNC B2 ;  /* 0x0000000000027941 */ /* 0x000fea0003800000 */
.L_x_33:
[----:B------:R1:W-:Y:S02]  /*0e60*/  @!P2 STS [UR7+0x24], R2 ;  /* 0x00002402ff00a988 */ /* 0x0003e40008000807 */
.L_x_36:
[----:B------:R-:W-:Y:S05]  /*0e70*/  BSYNC B3 ;  /* 0x0000000000037941 */ /* 0x000fea0003800000 */
.L_x_32:
[----:B------:R-:W-:Y:S05]  /*0e80*/  WARPSYNC.ALL ;  /* 0x0000000000007948 */ /* 0x000fea0003800000 */
[----:B------:R-:W-:Y:S04]  /*0e90*/  BSSY B3, `(.L_x_37) ;  /* 0x000000e000037945 */ /* 0x000fe80003800000 */
[----:B------:R-:W-:Y:S05]  /*0ea0*/  @P2 BRA `(.L_x_38) ;  /* 0x0000000000302947 */ /* 0x000fea0003800000 */
[----:B-1--4-:R-:W1:Y:S01]  /*0eb0*/  LDS R3, [UR7+0x34] ;  /* 0x00003407ff037984 */ /* 0x012e620008000800 */
[----:B-----5:R-:W4:Y:S03]  /*0ec0*/  LDC.64 R4, c[0x0][0x248] ;  /* 0x00009200ff047b82 */ /* 0x020f260000000a00 */
[----:B------:R-:W5:Y:S01]  /*0ed0*/  LDS R2, [UR7+0x1c] ;  /* 0x00001c07ff027984 */ /* 0x000f620008000800 */
[C---:B----4-:R-:W-:Y:S01]  /*0ee0*/  SHF.L.U64.HI R5, R4.reuse, 0x1, R5 ;  /* 0x0000000104057819 */ /* 0x050fe20000010205 */
[----:B------:R-:W-:-:S03]  /*0ef0*/  IMAD.SHL.U32 R4, R4, 0x2, RZ ;  /* 0x0000000204047824 */ /* 0x000fc600078e00ff */
[--C-:B------:R-:W-:Y:S02]  /*0f00*/  SHF.R.U32.HI R9, RZ, 0x4, R5.reuse ;  /* 0x00000004ff097819 */ /* 0x100fe40000011605 */
[----:B------:R-:W-:-:S05]  /*0f10*/  SHF.R.U64 R4, R4, 0x4, R5 ;  /* 0x0000000404047819 */ /* 0x000fca0000001205 */
[----:B------:R4:W-:Y:S01]  /*0f20*/  STS [UR7+0xc], R4 ;  /* 0x00000c04ff007988 */ /* 0x0009e20008000807 */
[----:B-1----:R-:W-:Y:S02]  /*0f30*/  LOP3.LUT R3, R3, 0x7, RZ, 0xb8, !PT ;  /* 0x0000000703037812 */ /* 0x002fe400078eb8ff */
[----:B-----5:R-:W-:-:S03]  /*0f40*/  LOP3.LUT R2, R2, 0xf, R9, 0xb8, !PT ;  /* 0x0000000f02027812 */ /* 0x020fc600078eb809 */
[----:B------:R4:W-:Y:S04]  /*0f50*/  STS [UR7+0x34], R3 ;  /* 0x00003403ff007988 */ /* 0x0009e80008000807 */
[----:B------:R4:W-:Y:S02]  /*0f60*/  STS [UR7+0x1c], R2 ;  /* 0x00001c02ff007988 */ /* 0x0009e40008000807 */
.L_x_38:
[----:B------:R-:W-:Y:S05]  /*0f70*/  BSYNC B3 ;  /* 0x0000000000037941 */ /* 0x000fea0003800000 */
.L_x_37:
[----:B------:R-:W-:Y:S04]  /*0f80*/  BSSY B3, `(.L_x_39) ;  /* 0x000001a000037945 */ /* 0x000fe80003800000 */
[----:B------:R-:W-:Y:S04]  /*0f90*/  BSSY B4, `(.L_x_40) ;  /* 0x0000015000047945 */ /* 0x000fe80003800000 */
[----:B------:R-:W-:Y:S05]  /*0fa0*/  @P2 BRA `(.L_x_41) ;  /* 0x0000000000202947 */ /* 0x000fea0003800000 */
[----:B-1--4-:R-:W1:Y:S02]  /*0fb0*/  LDS R2, [UR7+0x34] ;  /* 0x00003407ff027984 */ /* 0x012e640008000800 */
[----:B-1----:R-:W-:-:S05]  /*0fc0*/  LOP3.LUT R2, R2, 0x38, RZ, 0xb8, !PT ;  /* 0x0000003802027812 */ /* 0x002fca00078eb8ff */
[----:B------:R1:W-:Y:S01]  /*0fd0*/  STS [UR7+0x34], R2 ;  /* 0x00003402ff007988 */ /* 0x0003e20008000807 */
[----:B------:R-:W-:Y:S05]  /*0fe0*/  @P2 BRA `(.L_x_42) ;  /* 0x0000000000202947 */ /* 0x000fea0003800000 */
[----:B-1----:R-:W1:Y:S01]  /*0ff0*/  LDS R2, [UR7+0x8] ;  /* 0x00000807ff027984 */ /* 0x002e620008000800 */
[----:B------:R-:W-:-:S05]  /*1000*/  IMAD.MOV.U32 R3, RZ, RZ, 0x780 ;  /* 0x00000780ff037424 */ /* 0x000fca00078e00ff */
[----:B-1----:R-:W-:-:S05]  /*1010*/  LOP3.LUT R2, R2, 0x500, R3, 0xd8, !PT ;  /* 0x0000050002027812 */ /* 0x002fca00078ed803 */
[----:B------:R1:W-:Y:S02]  /*1020*/  STS [UR7+0x8], R2 ;  /* 0x00000802ff007988 */ /* 0x0003e40008000807 */
.L_x_41:
[----:B------:R-:W-:Y:S05]  /*1030*/  @P2 BRA `(.L_x_43) ;  /* 0x0000000000282947 */ /* 0x000fea0003800000 */
[----:B-1--4-:R-:W1:Y:S02]  /*1040*/  LDS R2, [UR7+0x8] ;  /* 0x00000807ff027984 */ /* 0x012e640008000800 */
[----:B-1----:R-:W-:-:S05]  /*1050*/  LOP3.LUT R2, R2, 0x1800, RZ, 0xb8, !PT ;  /* 0x0000180002027812 */ /* 0x002fca00078eb8ff */
[----:B------:R4:W-:Y:S02]  /*1060*/  STS [UR7+0x8], R2 ;  /* 0x00000802ff007988 */ /* 0x0009e40008000807 */
.L_x_42:
[----:B------:R-:W-:Y:S05]  /*1070*/  @P2 BREAK B4 ;  /* 0x0000000000042942 */ /* 0x000fea0003800000 */
[----:B------:R-:W-:Y:S05]  /*1080*/  @P2 BRA `(.L_x_44) ;  /* 0x0000000000242947 */ /* 0x000fea0003800000 */
[----:B-1--4-:R-:W1:Y:S01]  /*1090*/  LDS R2, [UR7+0x8] ;  /* 0x00000807ff027984 */ /* 0x012e620008000800 */
[----:B------:R-:W-:-:S05]  /*10a0*/  IMAD.MOV.U32 R3, RZ, RZ, 0x6000 ;  /* 0x00006000ff037424 */ /* 0x000fca00078e00ff */
[----:B-1----:R-:W-:-:S04]  /*10b0*/  LOP3.LUT R2, R2, 0x6000, R3, 0xd8, !PT ;  /* 0x0000600002027812 */ /* 0x002fc800078ed803 */
[----:B------:R-:W-:-:S05]  /*10c0*/  LOP3.LUT R2, R2, 0x400000, RZ, 0xb8, !PT ;  /* 0x0040000002027812 */ /* 0x000fca00078eb8ff */
[----:B------:R1:W-:Y:S02]  /*10d0*/  STS [UR7+0x8], R2 ;  /* 0x00000802ff007988 */ /* 0x0003e40008000807 */
.L_x_43:
[----:B------:R-:W-:Y:S05]  /*10e0*/  BSYNC B4 ;  /* 0x0000000000047941 */ /* 0x000fea0003800000 */
.L_x_40:
[----:B-1--4-:R-:W1:Y:S02]  /*10f0*/  @!P2 LDS R2, [UR7+0x8] ;  /* 0x00000807ff02a984 */ /* 0x012e640008000800 */
[----:B-1----:R-:W-:-:S05]  /*1100*/  @!P2 LOP3.LUT R2, R2, 0x8000, RZ, 0xb8, !PT ;  /* 0x000080000202a812 */ /* 0x002fca00078eb8ff */
[----:B------:R1:W-:Y:S02]  /*1110*/  @!P2 STS [UR7+0x8], R2 ;  /* 0x00000802ff00a988 */ /* 0x0003e40008000807 */
.L_x_44:
[----:B------:R-:W-:Y:S05]  /*1120*/  BSYNC B3 ;  /* 0x0000000000037941 */ /* 0x000fea0003800000 */
.L_x_39:
[----:B------:R-:W-:Y:S05]  /*1130*/  WARPSYNC.ALL ;  /* 0x0000000000007948 */ /* 0x000fea0003800000 */
[----:B------:R-:W-:Y:S01]  /*1140*/  UIADD3 UR4, UR4, 0x100, URZ ;  /* 0x0000010004047890 */ /* 0x000fe2000fffe03f */
[----:B------:R-:W-:Y:S01]  /*1150*/  ISETP.GE.AND P1, PT, R10, 0x1, PT ;  /* 0x000000010a00780c */ /* 0x000fe20003f26270 */
[----:B------:R-:W-:Y:S01]  /*1160*/  IMAD.MOV.U32 R24, RZ, RZ, RZ ;  /* 0x000000ffff187224 */ /* 0x000fe200078e00ff */
[----:B-----5:R-:W-:Y:S01]  /*1170*/  SHF.R.U32.HI R8, RZ, 0x5, R0 ;  /* 0x00000005ff087819 */ /* 0x020fe20000011600 */
[----:B------:R-:W-:-:S04]  /*1180*/  UIADD3 UR16, UP0, UR4, UR16, URZ ;  /* 0x0000001004107290 */ /* 0x000fc8000ff1e03f */
[----:B------:R-:W-:Y:S01]  /*1190*/  ULEA.HI.X.SX32 UR17, UR4, UR17, 0x1, UP0 ;  /* 0x0000001104117291 */ /* 0x000fe200080f0e3f */
[----:B------:R-:W-:Y:S11]  /*11a0*/  @P0 BRA `(.L_x_45) ;  /* 0x0000000000280947 */ /* 0x000ff60003800000 */
[----:B-1--4-:R-:W1:Y:S01]  /*11b0*/  S2R R2, SR_LANEID ;  /* 0x0000000000027919 */ /* 0x012e620000000000 */
[----:B------:R-:W-:Y:S05]  /*11c0*/  WARPSYNC.ALL ;  /* 0x0000000000007948 */ /* 0x000fea0003800000 */
[----:B-1----:R-:W-:-:S05]  /*11d0*/  IMAD.SHL.U32 R4, R2, 0x4, RZ ;  /* 0x0000000402047824 */ /* 0x002fca00078e00ff */
[----:B------:R-:W1:Y:S01]  /*11e0*/  LDS R5, [R4+UR7] ;  /* 0x0000000704057984 */ /* 0x000e620008000800 */
[----:B------:R-:W-:-:S05]  /*11f0*/  IADD3 R2, P3, R4, UR16, RZ ;  /* 0x0000001004027c10 */ /* 0x000fca000ff7e0ff */
[----:B------:R-:W-:-:S05]  /*1200*/  IMAD.X R3, RZ, RZ, UR17, P3 ;  /* 0x00000011ff037e24 */ /* 0x000fca00098e06ff */
[----:B-1----:R5:W4:Y:S01]  /*1210*/  ATOMG.E.EXCH.STRONG.GPU PT, RZ, [R2], R5 ;  /* 0x0000000502ff73a8 */ /* 0x002b2200041ee100 */
[----:B------:R-:W-:-:S04]  /*1220*/  DEPBAR {5,4,3,2,1,0} ;  /* 0x0000003f0000791a */ /* 0x000fc80000000000 */
[----:B------:R5:W-:Y:S01]  /*1230*/  UTMACCTL.IV [UR16] ;  /* 0x00000000100079b9 */ /* 0x000be20008000000 */
[----:B------:R-:W-:Y:S01]  /*1240*/  NOP ;  /* 0x0000000000007918 */ /* 0x000fe20000000000 */
.L_x_45:
[----:B------:R-:W-:Y:S05]  /*1250*/  @P0 BRA `(.L_x_46) ;  /* 0x00000000000c0947 */ /* 0x000fea0003800000 */
[----:B------:R0:W-:Y:S01]  /*1260*/  UTMACMDFLUSH ;  /* 0x00000000000079b7 */ /* 0x0001e20000000000 */
[----:B------:R-:W-:Y:S05]  /*1270*/  @P0 BRA `(.L_x_46) ;  /* 0x0000000000040947 */ /* 0x000fea0003800000 */
[----:B------:R-:W-:-:S04]  /*1280*/  DEPBAR.LE SB0, 0x0 ;  /* 0x000080000000791a */ /* 0x000fc80000000000 */
.L_x_46:
[----:B------:R-:W-:Y:S05]  /*1290*/  WARPSYNC.ALL ;  /* 0x0000000000007948 */ /* 0x000fea0003800000 */
[----:B----4-:R-:W-:Y:S01]  /*12a0*/  BAR.SYNC.DEFER_BLOCKING 0x0 ;  /* 0x0000000000007b1d */ /* 0x010fe20000010000 */
[----:B------:R-:W-:Y:S01]  /*12b0*/  R2UR UR18, R8 ;  /* 0x00000000081272ca */ /* 0x000fe200000e0000 */
[----:B------:R-:W-:Y:S01]  /*12c0*/  USHF.L.U32 UR19, UR32, 0x7, URZ ;  /* 0x0000000720137899 */ /* 0x000fe2000800063f */
[----:B------:R-:W-:Y:S01]  /*12d0*/  IMAD.MOV.U32 R25, RZ, RZ, RZ ;  /* 0x000000ffff197224 */ /* 0x000fe200078e00ff */
[----:B------:R-:W-:Y:S01]  /*12e0*/  USHF.L.U32 UR23, UR33, 0x6, URZ ;  /* 0x0000000621177899 */ /* 0x000fe2000800063f */
[----:B------:R-:W-:Y:S01]  /*12f0*/  CS2R R26, SRZ ;  /* 0x00000000001a7805 */ /* 0x000fe2000001ff00 */
[----:B------:R-:W-:Y:S01]  /*1300*/  VOTEU.ALL UP0, P2 ;  /* 0x00000000003f7886 */ /* 0x000fe20001000000 */
[----:B------:R-:W-:Y:S01]  /*1310*/  UMOV UR4, 0x1 ;  /* 0x0000000100047882 */ /* 0x000fe20000000000 */
[----:B------:R-:W-:Y:S01]  /*1320*/  VOTEU.ALL UP1, P2 ;  /* 0x00000000003f7886 */ /* 0x000fe20001020000 */
[----:B------:R-:W-:-:S02]  /*1330*/  CS2R R28, SRZ ;  /* 0x00000000001c7805 */ /* 0x000fc4000001ff00 */
[----:B------:R-:W-:Y:S01]  /*1340*/  CS2R R30, SRZ ;  /* 0x00000000001e7805 */ /* 0x000fe2000001ff00 */
[----:B------:R-:W-:-:S04]  /*1350*/  @!UP0 UIADD3 UR8, -UR4, 0x100000, URZ ;  /* 0x0010000004088890 */ /* 0x000fc8000fffe13f */
[----:B------:R-:W-:Y:S02]  /*1360*/  @!UP0 USHF.L.U32 UR9, UR8, 0xb, URZ ;  /* 0x0000000b08098899 */ /* 0x000fe4000800063f */
[----:B------:R-:W-:Y:S01]  /*1370*/  @!UP0 USHF.L.U32 UR8, UR8, 0x1, URZ ;  /* 0x0000000108088899 */ /* 0x000fe2000800063f */
[----:B------:R-:W-:Y:S01]  /*1380*/  CS2R R32, SRZ ;  /* 0x0000000000207805 */ /* 0x000fe2000001ff00 */
[----:B------:R-:W-:-:S04]  /*1390*/  @!UP0 UIADD3 UR4, -UR4, 0x100000, URZ ;  /* 0x0010000004048890 */ /* 0x000fc8000fffe13f */
[----:B------:R-:W-:Y:S02]  /*13a0*/  @!UP0 USHF.L.U32 UR5, UR4, 0xb, URZ ;  /* 0x0000000b04058899 */ /* 0x000fe4000800063f */
[----:B------:R-:W-:Y:S01]  /*13b0*/  @!UP0 USHF.L.U32 UR4, UR4, 0x1, URZ ;  /* 0x0000000104048899 */ /* 0x000fe2000800063f */
[----:B------:R-:W-:Y:S01]  /*13c0*/  CS2R R34, SRZ ;  /* 0x0000000000227805 */ /* 0x000fe2000001ff00 */
[----:B------:R-:W-:Y:S01]  /*13d0*/  VOTEU.ALL UP0, P2 ;  /* 0x00000000003f7886 */ /* 0x000fe20001000000 */
[----:B------:R-:W-:Y:S02]  /*13e0*/  CS2R R36, SRZ ;  /* 0x0000000000247805 */ /* 0x000fe4000001ff00 */
[----:B------:R-:W-:Y:S02]  /*13f0*/  CS2R R38, SRZ ;  /* 0x0000000000267805 */ /* 0x000fe4000001ff00 */
[----:B------:R-:W-:Y:S02]  /*1400*/  CS2R R40, SRZ ;  /* 0x0000000000287805 */ /* 0x000fe4000001ff00 */
[----:B------:R-:W-:-:S02]  /*1410*/  CS2R R42, SRZ ;  /* 0x00000000002a7805 */ /* 0x000fc4000001ff00 */
[----:B------:R-:W-:Y:S02]  /*1420*/  CS2R R44, SRZ ;  /* 0x00000000002c7805 */ /* 0x000fe4000001ff00 */
[----:B------:R-:W-:Y:S02]  /*1430*/  CS2R R46, SRZ ;  /* 0x00000000002e7805 */ /* 0x000fe4000001ff00 */
[----:B------:R-:W-:Y:S02]  /*1440*/  CS2R R48, SRZ ;  /* 0x0000000000307805 */ /* 0x000fe4000001ff00 */
[----:B------:R-:W-:Y:S01]  /*1450*/  CS2R R50, SRZ ;  /* 0x0000000000327805 */ /* 0x000fe2000001ff00 */
[----:B------:R-:W4:Y:S02]  /*1460*/  FENCE.VIEW.ASYNC.S ;  /* 0x00000000000073c6 */ /* 0x000f240000000000 */
[----:B----4-:R4:W1:Y:S02]  /*1470*/  @!UP0 SYNCS.EXCH.64 URZ, [UR7+0x18000], UR8 ;  /* 0x01800008073f85b2 */ /* 0x0108640008000100 */
[----:B-1----:R-:W-:Y:S01]  /*1480*/  BAR.SYNC.DEFER_BLOCKING 0x0 ;  /* 0x0000000000007b1d */ /* 0x002fe20000010000 */
[----:B------:R-:W-:-:S02]  /*1490*/  CS2R R52, SRZ ;  /* 0x0000000000347805 */ /* 0x000fc4000001ff00 */
[----:B------:R-:W-:-:S03]  /*14a0*/  CS2R R54, SRZ ;  /* 0x0000000000367805 */ /* 0x000fc6000001ff00 */
[----:B------:R4:W1:Y:S01]  /*14b0*/  @!UP1 SYNCS.EXCH.64 URZ, [UR7+0x18008], UR4 ;  /* 0x01800804073f95b2 */ /* 0x0008620008000100 */
[----:B------:R-:W-:Y:S05]  /*14c0*/  @!P1 BRA `(.L_x_47) ;  /* 0x00000004008c9947 */ /* 0x000fea0003800000 */
[----:B------:R-:W-:Y:S02]  /*14d0*/  CS2R R24, SRZ ;  /* 0x0000000000187805 */ /* 0x000fe4000001ff00 */
[----:B------:R-:W-:Y:S02]  /*14e0*/  CS2R R26, SRZ ;  /* 0x00000000001a7805 */ /* 0x000fe4000001ff00 */
[----:B------:R-:W-:Y:S02]  /*14f0*/  CS2R R28, SRZ ;  /* 0x00000000001c7805 */ /* 0x000fe4000001ff00 */
[----:B------:R-:W-:Y:S02]  /*1500*/  CS2R R30, SRZ ;  /* 0x00000000001e7805 */ /* 0x000fe4000001ff00 */
[----:B------:R-:W-:Y:S02]  /*1510*/  CS2R R32, SRZ ;  /* 0x0000000000207805 */ /* 0x000fe4000001ff00 */
[----:B------:R-:W-:-:S02]  /*1520*/  CS2R R34, SRZ ;  /* 0x0000000000227805 */ /* 0x000fc4000001ff00 */
        /* <DEDUP_REMOVED lines=10> */
[----:B----4-:R-:W-:Y:S01]  /*15d0*/  UMOV UR4, URZ ;  /* 0x0000003f00047c82 */ /* 0x010fe20008000000 */
[----:B------:R-:W-:-:S05]  /*15e0*/  UMOV UR27, URZ ;  /* 0x0000003f001b7c82 */ /* 0x000fca0008000000 */
.L_x_49:
[----:B-1----:R-:W-:Y:S01]  /*15f0*/  BAR.SYNC.DEFER_BLOCKING 0x0 ;  /* 0x0000000000007b1d */ /* 0x002fe20000010000 */
[----:B------:R-:W-:Y:S01]  /*1600*/  ULEA UR29, UR4, UR7, 0x3 ;  /* 0x00000007041d7291 */ /* 0x000fe2000f8e183f */
[----:B-----5:R-:W-:Y:S01]  /*1610*/  @!P2 IMAD.MOV.U32 R2, RZ, RZ, 0xc000 ;  /* 0x0000c000ff02a424 */ /* 0x020fe200078e00ff */
[----:B------:R-:W-:Y:S01]  /*1620*/  ELECT P0, URZ, PT ;  /* 0x00000000003f782f */ /* 0x000fe20003800000 */
[----:B------:R-:W-:-:S03]  /*1630*/  ULEA UR5, UR4, UR7, 0xe ;  /* 0x0000000704057291 */ /* 0x000fc6000f8e703f */
[----:B------:R-:W-:Y:S01]  /*1640*/  ISETP.LT.U32.AND P0, PT, R6, 0x40, P0 ;  /* 0x000000400600780c */ /* 0x000fe20000701070 */
[----:B------:R-:W-:Y:S02]  /*1650*/  ULOP3.LUT UR26, UR18, 0x1, URZ, 0xc0, !UPT ;  /* 0x00000001121a7892 */ /* 0x000fe4000f8ec03f */
[----:B------:R-:W-:Y:S02]  /*1660*/  UIADD3 UR6, UR5, 0x10000, URZ ;  /* 0x0001000005067890 */ /* 0x000fe4000fffe03f */
[----:B------:R-:W-:Y:S02]  /*1670*/  ULEA UR22, UR26, UR27, 0x6 ;  /* 0x0000001b1a167291 */ /* 0x000fe4000f8e303f */
[----:B------:R-:W-:Y:S01]  /*1680*/  ULEA UR20, UR26, UR6, 0xd ;  /* 0x000000061a147291 */ /* 0x000fe2000f8e683f */
[----:B------:R-:W-:Y:S01]  /*1690*/  ELECT P1, URZ, PT ;  /* 0x00000000003f782f */ /* 0x000fe20003820000 */
[----:B------:R-:W-:-:S04]  /*16a0*/  ULEA UR28, UR4, UR7, 0xf ;  /* 0x00000007041c7291 */ /* 0x000fc8000f8e783f */
[----:B------:R-:W-:Y:S01]  /*16b0*/  VOTEU.ANY UP0, P0 ;  /* 0x00000000003f7886 */ /* 0x000fe20000000100 */
[----:B------:R-:W-:Y:S01]  /*16c0*/  VOTEU.ANY UP2, P0 ;  /* 0x00000000003f7886 */ /* 0x000fe20000040100 */
[----:B------:R-:W-:Y:S01]  /*16d0*/  ISETP.LT.U32.AND P1, PT, R6, 0x40, P1 ;  /* 0x000000400600780c */ /* 0x000fe20000f21070 */
[----:B------:R-:W-:Y:S01]  /*16e0*/  ULEA UR24, UR26, UR28, 0xe ;  /* 0x0000001c1a187291 */ /* 0x000fe2000f8e703f */
[----:B------:R1:W-:Y:S01]  /*16f0*/  @!P2 SYNCS.ARRIVE.TRANS64 RZ, [UR29+0x18000], R2 ;  /* 0x01800002ffffa9a7 */ /* 0x0003e2000800001d */
[----:B------:R-:W-:Y:S01]  /*1700*/  @UP0 UIADD3 UR21, UR29, 0x18000, URZ ;  /* 0x000180001d150890 */ /* 0x000fe2000fffe03f */
[----:B------:R-:W-:Y:S01]  /*1710*/  @UP0 UMOV UR8, UR12 ;  /* 0x0000000c00080c82 */ /* 0x000fe20008000000 */
[----:B------:R-:W-:Y:S01]  /*1720*/  @UP0 UMOV UR9, UR13 ;  /* 0x0000000d00090c82 */ /* 0x000fe20008000000 */
[----:B------:R-:W-:Y:S01]  /*1730*/  BAR.SYNC.DEFER_BLOCKING 0x0 ;  /* 0x0000000000007b1d */ /* 0x000fe20000010000 */
[----:B------:R-:W-:Y:S01]  /*1740*/  ULEA UR26, UR26, UR19, 0x6 ;  /* 0x000000131a1a7291 */ /* 0x000fe2000f8e303f */
[----:B-1----:R-:W-:-:S05]  /*1750*/  SHF.L.U32 R2, R7, 0x1f, RZ ;  /* 0x0000001f07027819 */ /* 0x002fca00000006ff */
[----:B------:R-:W-:Y:S01]  /*1760*/  VOTEU.ANY UP1, P1 ;  /* 0x00000000003f7886 */ /* 0x000fe20000820100 */
[----:B------:R-:W-:-:S04]  /*1770*/  VOTEU.ANY UP3, P1 ;  /* 0x00000000003f7886 */ /* 0x000fc80000860100 */
[----:B------:R-:W-:Y:S01]  /*1780*/  @UP1 UIADD3 UR25, UR29, 0x18000, URZ ;  /* 0x000180001d191890 */ /* 0x000fe2000fffe03f */
[----:B------:R-:W-:Y:S01]  /*1790*/  @UP1 UMOV UR10, UR14 ;  /* 0x0000000e000a1c82 */ /* 0x000fe20008000000 */
[----:B------:R-:W-:Y:S01]  /*17a0*/  @UP1 UMOV UR11, UR15 ;  /* 0x0000000f000b1c82 */ /* 0x000fe20008000000 */
[----:B------:R1:W-:Y:S01]  /*17b0*/  @UP2 UTMALDG.2D [UR20], [UR8] ;  /* 0x00000014080025b4 */ /* 0x0003e20008008000 */
[----:B------:R4:W-:Y:S06]  /*17c0*/  MEMBAR.ALL.CTA ;  /* 0x0000000000007992 */ /* 0x0009ec0000008000 */
[----:B----4-:R-:W4:Y:S02]  /*17d0*/  FENCE.VIEW.ASYNC.S ;  /* 0x00000000000073c6 */ /* 0x010f240000000000 */
[----:B----4-:R-:W-:Y:S06]  /*17e0*/  BAR.SYNC.DEFER_BLOCKING 0x0 ;  /* 0x0000000000007b1d */ /* 0x010fec0000010000 */
[----:B------:R1:W-:Y:S02]  /*17f0*/  @UP3 UTMALDG.2D [UR24], [UR10] ;  /* 0x000000180a0035b4 */ /* 0x0003e40008008000 */
[----:B------:R-:W-:Y:S06]  /*1800*/  BAR.SYNC.DEFER_BLOCKING 0x0 ;  /* 0x0000000000007b1d */ /* 0x000fec0000010000 */
[----:B------:R-:W4:Y:S02]  /*1810*/  SYNCS.PHASECHK.TRANS64.TRYWAIT P0, [UR29+0x18000], R2 ;  /* 0x01800002ff0075a7 */ /* 0x000f24000800015d */
[----:B-1--4-:R-:W-:Y:S05]  /*1820*/  @!P0 BRA `(.L_x_48) ;  /* 0x00000004009c8947 */ /* 0x012fea0003800000 */
.L_x_50:
[----:B------:R-:W-:Y:S01]  /*1830*/  USHF.L.U32 UR5, UR18, 0x8, URZ ;  /* 0x0000000812057899 */ /* 0x000fe2000800063f */
[----:B------:R-:W-:Y:S02]  /*1840*/  WARPGROUP.DEPBAR.LE gsb0, 0x0 ;  /* 0x00008000000079c5 */ /* 0x000fe40000010000 */
[----:B------:R-:W-:Y:S01]  /*1850*/  USHF.R.U32.HI UR8, URZ, 0x4, UR6 ;  /* 0x000000043f087899 */ /* 0x000fe20008011606 */
[----:B------:R-:W-:Y:S01]  /*1860*/  WARPGROUP.ARRIVE ;  /* 0x00000000000079c5 */ /* 0x000fe20000000000 */
[----:B------:R-:W-:Y:S01]  /*1870*/  ULOP3.LUT UR5, UR5, 0x400, URZ, 0xc0, !UPT ;  /* 0x0000040005057892 */ /* 0x000fe2000f8ec03f */
[----:B------:R-:W1:Y:S01]  /*1880*/  LDC R2, c[0x0][0x230] ;  /* 0x00008c00ff027b82 */ /* 0x000e620000000800 */
[----:B------:R-:W-:Y:S02]  /*1890*/  USGXT.U32 UR8, UR8, 0xe ;  /* 0x0000000e0808789a */ /* 0x000fe40008000000 */
[----:B------:R-:W-:Y:S01]  /*18a0*/  ULEA.HI UR5, UR28, UR5, URZ, 0x1c ;  /* 0x000000051c057291 */ /* 0x000fe2000f8fe03f */
[----:B------:R-:W-:Y:S01]  /*18b0*/  UMOV UR9, 0x40000040 ;  /* 0x4000004000097882 */ /* 0x000fe20000000000 */
[----:B------:R-:W-:-:S02]  /*18c0*/  UMOV UR11, 0x40000040 ;  /* 0x40000040000b7882 */ /* 0x000fc40000000000 */
[----:B------:R-:W-:Y:S01]  /*18d0*/  ULOP3.LUT UR10, UR5, 0x3fff, URZ, 0xc0, !UPT ;  /* 0x00003fff050a7892 */ /* 0x000fe2000f8ec03f */
[----:B------:R-:W-:Y:S02]  /*18e0*/  UMOV UR6, URZ ;  /* 0x0000003f00067c82 */ /* 0x000fe40008000000 */
[----:B------:R-:W-:Y:S01]  /*18f0*/  UMOV UR5, URZ ;  /* 0x0000003f00057c82 */ /* 0x000fe20008000000 */
[----:B------:R-:W-:Y:S02]  /*1900*/  UIADD3 UR27, UR27, 0x80, URZ ;  /* 0x000000801b1b7890 */ /* 0x000fe4000fffe03f */
[----:B------:R-:W-:-:S03]  /*1910*/  UIADD3 UR4, UR4, 0x1, URZ ;  /* 0x0000000104047890 */ /* 0x000fc6000fffe03f */
[----:B------:R-:W-:Y:S01]  /*1920*/  HGMMA.64x64x16.F32.BF16 R24, gdesc[UR8].tnspB, R24 ;  /* 0x40e00000081879f0 */ /* 0x000fe20008701818 */
[----:B------:R-:W-:Y:S02]  /*1930*/  UIADD3 UR8, UP0, UR8, 0x2, URZ ;  /* 0x0000000208087890 */ /* 0x000fe4000ff1e03f */
[----:B------:R-:W-:Y:S02]  /*1940*/  UIADD3 UR10, UP1, UR10, 0x80, URZ ;  /* 0x000000800a0a7890 */ /* 0x000fe4000ff3e03f */
[----:B------:R-:W-:Y:S02]  /*1950*/  UIADD3.X UR9, UR5, 0x40000040, URZ, UP0, !UPT ;  /* 0x4000004005097890 */ /* 0x000fe400087fe43f */
[----:B------:R-:W-:Y:S01]  /*1960*/  UIADD3.X UR11, UR6, 0x40000040, URZ, UP1, !UPT ;  /* 0x40000040060b7890 */ /* 0x000fe20008ffe43f */
[----:B-1----:R-:W-:Y:S01]  /*1970*/  ISETP.LE.AND P0, PT, R2, UR27, PT ;  /* 0x0000001b02007c0c */ /* 0x002fe2000bf03270 */
[----:B------:R-:W-:Y:S02]  /*1980*/  UIADD3.64 UR28, UR8, 0x2, URZ ;  /* 0x00000002081c7897 */ /* 0x000fe4000fffe03f */
[----:B------:R-:W-:-:S02]  /*1990*/  UIADD3.64 UR30, UR10, 0x80, URZ ;  /* 0x000000800a1e7897 */ /* 0x000fc4000fffe03f */
[----:B------:R-:W-:-:S04]  /*19a0*/  UISETP.NE.U32.AND UP0, UPT, UR4, 0x2, UPT ;  /* 0x000000020400788c */ /* 0x000fc8000bf05070 */
[----:B------:R-:W-:Y:S02]  /*19b0*/  USEL UR5, URZ, 0x1, UP0 ;  /* 0x000000013f057887 */ /* 0x000fe40008000000 */
[----:B------:R-:W-:-:S04]  /*19c0*/  USEL UR4, UR4, URZ, UP0 ;  /* 0x0000003f04047287 */ /* 0x000fc80008000000 */
[----:B------:R-:W-:Y:S01]  /*19d0*/  LOP3.LUT R7, R7, UR5, RZ, 0x3c, !PT ;  /* 0x0000000507077c12 */ /* 0x000fe2000f8e3cff */
[----:B------:R-:W-:Y:S04]  /*19e0*/  HGMMA.64x64x16.F32.BF16 R24, gdesc[UR8].tnspB, R24 ;  /* 0x40e00000081879f0 */ /* 0x000fe80008701818 */
[----:B------:R-:W-:Y:S01]  /*19f0*/  HGMMA.64x64x16.F32.BF16 R24, gdesc[UR28].tnspB, R24 ;  /* 0x40e000001c1879f0 */ /* 0x000fe20008701818 */
[----:B------:R-:W-:Y:S02]  /*1a00*/  UIADD3.64 UR28, UR8, 0x4, URZ ;  /* 0x00000004081c7897 */ /* 0x000fe4000fffe03f */
[----:B------:R-:W-:-:S09]  /*1a10*/  UIADD3.64 UR30, UR10, 0x100, URZ ;  /* 0x000001000a1e7897 */ /* 0x000fd2000fffe03f */
        /* <DEDUP_REMOVED lines=8> */
[----:B------:R-:W-:Y:S02]  /*1aa0*/  UIADD3.64 UR30, UR10, 0x280, URZ ;  /* 0x000002800a1e7897 */ /* 0x000fe4000fffe03f */
[----:B------:R-:W-:Y:S02]  /*1ab0*/  UIADD3.64 UR8, UR8, 0x204, URZ ;  /* 0x0000020408087897 */ /* 0x000fe4000fffe03f */
[----:B------:R-:W-:-:S05]  /*1ac0*/  UIADD3.64 UR10, UR10, 0x300, URZ ;  /* 0x000003000a0a7897 */ /* 0x000fca000fffe03f */
[----:B------:R-:W-:Y:S04]  /*1ad0*/  HGMMA.64x64x16.F32.BF16 R24, gdesc[UR28].tnspB, R24 ;  /* 0x40e000001c1879f0 */ /* 0x000fe80008701818 */
[----:B------:R-:W-:Y:S01]  /*1ae0*/  HGMMA.64x64x16.F32.BF16 R24, gdesc[UR8].tnspB, R24, gsb0 ;  /* 0x40e00000081879f0 */ /* 0x000fe20008001818 */
[----:B------:R-:W-:Y:S05]  /*1af0*/  @!P0 BRA `(.L_x_49) ;  /* 0xfffffff800bc8947 */ /* 0x000fea000383ffff */
.L_x_47:
[----:B------:R-:W-:Y:S02]  /*1b00*/  WARPGROUP.DEPBAR.LE gsb0, 0x0 ;  /* 0x00008000000079c5 */ /* 0x000fe40000010000 */
[----:B-1----:R-:W-:Y:S01]  /*1b10*/  BAR.SYNC.DEFER_BLOCKING 0x0 ;  /* 0x0000000000007b1d */ /* 0x002fe20000010000 */
[C---:B-----5:R-:W-:Y:S01]  /*1b20*/  IMAD.SHL.U32 R2, R0.reuse, 0x80, RZ ;  /* 0x0000008000027824 */ /* 0x060fe200078e00ff */
[----:B------:R-:W-:Y:S01]  /*1b30*/  F2FP.BF16.F32.PACK_AB R24, R25, R24 ;  /* 0x000000181918723e */ /* 0x000fe200000010ff */
[----:B------:R-:W-:Y:S01]  /*1b40*/  IMAD.SHL.U32 R3, R0, 0x40, RZ ;  /* 0x0000004000037824 */ /* 0x000fe200078e00ff */
[----:B------:R-:W-:Y:S02]  /*1b50*/  F2FP.BF16.F32.PACK_AB R25, R27, R26 ;  /* 0x0000001a1b19723e */ /* 0x000fe400000010ff */
[----:B------:R-:W-:Y:S02]  /*1b60*/  ELECT P0, URZ, PT ;  /* 0x00000000003f782f */ /* 0x000fe40003800000 */
[----:B------:R-:W-:Y:S01]  /*1b70*/  LOP3.LUT R2, R2, 0x780, RZ, 0xc0, !PT ;  /* 0x0000078002027812 */ /* 0x000fe200078ec0ff */
[----:B------:R-:W-:Y:S01]  /*1b80*/  ULOP3.LUT UR18, UR18, 0x1, URZ, 0xc0, !UPT ;  /* 0x0000000112127892 */ /* 0x000fe2000f8ec03f */
[----:B------:R-:W-:Y:S01]  /*1b90*/  F2FP.BF16.F32.PACK_AB R32, R33, R32 ;  /* 0x000000202120723e */ /* 0x000fe200000010ff */
[----:B------:R-:W-:Y:S01]  /*1ba0*/  UMOV UR10, UR23 ;  /* 0x00000017000a7c82 */ /* 0x000fe20008000000 */
[----:B------:R-:W-:Y:S01]  /*1bb0*/  LOP3.LUT R4, R2, 0x3800, R3, 0xf8, !PT ;  /* 0x0000380002047812 */ /* 0x000fe200078ef803 */
[----:B------:R-:W-:Y:S01]  /*1bc0*/  IMAD.SHL.U32 R2, R0, 0x10, RZ ;  /* 0x0000001000027824 */ /* 0x000fe200078e00ff */
[----:B------:R-:W-:Y:S01]  /*1bd0*/  F2FP.BF16.F32.PACK_AB R26, R29, R28 ;  /* 0x0000001c1d1a723e */ /* 0x000fe200000010ff */
[----:B----4-:R-:W-:Y:S01]  /*1be0*/  ULEA UR8, UR18, UR7, 0xd ;  /* 0x0000000712087291 */ /* 0x010fe2000f8e683f */
[----:B------:R-:W-:Y:S01]  /*1bf0*/  F2FP.BF16.F32.PACK_AB R27, R31, R30 ;  /* 0x0000001e1f1b723e */ /* 0x000fe200000010ff */
[----:B------:R-:W-:Y:S01]  /*1c00*/  ULEA UR9, UR18, UR19, 0x6 ;  /* 0x0000001312097291 */ /* 0x000fe2000f8e303f */
[----:B------:R-:W-:-:S02]  /*1c10*/  LOP3.LUT R3, R2, 0x70, RZ, 0xc0, !PT ;  /* 0x0000007002037812 */ /* 0x000fc400078ec0ff */
[----:B------:R-:W-:Y:S02]  /*1c20*/  F2FP.BF16.F32.PACK_AB R33, R35, R34 ;  /* 0x000000222321723e */ /* 0x000fe400000010ff */
[----:B------:R-:W-:Y:S02]  /*1c30*/  LOP3.LUT R3, R3, 0x10, R0, 0x78, !PT ;  /* 0x0000001003037812 */ /* 0x000fe400078e7800 */
[----:B------:R-:W-:Y:S01]  /*1c40*/  F2FP.BF16.F32.PACK_AB R40, R41, R40 ;  /* 0x000000282928723e */ /* 0x000fe200000010ff */
[----:B------:R-:W1:Y:S02]  /*1c50*/  @!P2 SYNCS.CCTL.IV [UR7+0x18000] ;  /* 0x01800000ff00a9b1 */ /* 0x000e640008000007 */
[----:B-1----:R-:W-:Y:S01]  /*1c60*/  BAR.SYNC.DEFER_BLOCKING 0x0 ;  /* 0x0000000000007b1d */ /* 0x002fe20000010000 */
[----:B------:R-:W-:Y:S02]  /*1c70*/  LOP3.LUT R3, R4, R3, RZ, 0xfc, !PT ;  /* 0x0000000304037212 */ /* 0x000fe400078efcff */
[----:B------:R-:W-:-:S02]  /*1c80*/  F2FP.BF16.F32.PACK_AB R34, R37, R36 ;  /* 0x000000242522723e */ /* 0x000fc400000010ff */
[C---:B------:R-:W-:Y:S01]  /*1c90*/  LOP3.LUT R2, R3.reuse, 0x20, RZ, 0x3c, !PT ;  /* 0x0000002003027812 */ /* 0x040fe200078e3cff */
[C---:B------:R-:W-:Y:S01]  /*1ca0*/  VIADD R0, R3.reuse, UR7 ;  /* 0x0000000703007c36 */ /* 0x040fe20008000000 */
[C---:B------:R-:W-:Y:S02]  /*1cb0*/  LOP3.LUT R4, R3.reuse, 0x40, RZ, 0x3c, !PT ;  /* 0x0000004003047812 */ /* 0x040fe400078e3cff */
[----:B------:R-:W-:Y:S01]  /*1cc0*/  LOP3.LUT R3, R3, 0x60, RZ, 0x3c, !PT ;  /* 0x0000006003037812 */ /* 0x000fe200078e3cff */
[----:B------:R-:W-:Y:S01]  /*1cd0*/  VIADD R2, R2, UR7 ;  /* 0x0000000702027c36 */ /* 0x000fe20008000000 */
[----:B------:R-:W-:Y:S01]  /*1ce0*/  F2FP.BF16.F32.PACK_AB R35, R39, R38 ;  /* 0x000000262723723e */ /* 0x000fe200000010ff */
[----:B------:R-:W-:Y:S01]  /*1cf0*/  VIADD R4, R4, UR7 ;  /* 0x0000000704047c36 */ /* 0x000fe20008000000 */
[----:B------:R-:W-:Y:S01]  /*1d00*/  F2FP.BF16.F32.PACK_AB R41, R43, R42 ;  /* 0x0000002a2b29723e */ /* 0x000fe200000010ff */
[----:B------:R-:W-:Y:S01]  /*1d10*/  VIADD R3, R3, UR7 ;  /* 0x0000000703037c36 */ /* 0x000fe20008000000 */
[----:B------:R-:W-:-:S02]  /*1d20*/  F2FP.BF16.F32.PACK_AB R48, R49, R48 ;  /* 0x000000303130723e */ /* 0x000fc400000010ff */
[----:B------:R-:W-:Y:S02]  /*1d30*/  F2FP.BF16.F32.PACK_AB R42, R45, R44 ;  /* 0x0000002c2d2a723e */ /* 0x000fe400000010ff */
[----:B------:R-:W-:Y:S02]  /*1d40*/  F2FP.BF16.F32.PACK_AB R43, R47, R46 ;  /* 0x0000002e2f2b723e */ /* 0x000fe400000010ff */
[----:B------:R-:W-:Y:S02]  /*1d50*/  F2FP.BF16.F32.PACK_AB R49, R51, R50 ;  /* 0x000000323331723e */ /* 0x000fe400000010ff */
[----:B------:R-:W-:Y:S01]  /*1d60*/  F2FP.BF16.F32.PACK_AB R50, R53, R52 ;  /* 0x000000343532723e */ /* 0x000fe200000010ff */
[----:B------:R-:W1:Y:S01]  /*1d70*/  @!P2 SYNCS.CCTL.IV [UR7+0x18008] ;  /* 0x01800800ff00a9b1 */ /* 0x000e620008000007 */
[----:B------:R-:W-:Y:S01]  /*1d80*/  F2FP.BF16.F32.PACK_AB R51, R55, R54 ;  /* 0x000000363733723e */ /* 0x000fe200000010ff */
[----:B-1----:R-:W-:Y:S01]  /*1d90*/  STSM.16.M88.4 [R0], R24 ;  /* 0x0000001800007844 */ /* 0x002fe20000000200 */
[----:B------:R-:W-:-:S03]  /*1da0*/  ISETP.LT.U32.AND P0, PT, R6, 0x40, P0 ;  /* 0x000000400600780c */ /* 0x000fc60000701070 */
[----:B------:R-:W-:Y:S04]  /*1db0*/  STSM.16.M88.4 [R2], R32 ;  /* 0x0000002002007844 */ /* 0x000fe80000000200 */
[----:B------:R-:W-:Y:S04]  /*1dc0*/  STSM.16.M88.4 [R4], R40 ;  /* 0x0000002804007844 */ /* 0x000fe80000000200 */
[----:B------:R-:W-:Y:S02]  /*1dd0*/  STSM.16.M88.4 [R3], R48 ;  /* 0x0000003003007844 */ /* 0x000fe40000000200 */
[----:B------:R-:W-:Y:S01]  /*1de0*/  VOTEU.ANY UP0, P0 ;  /* 0x00000000003f7886 */ /* 0x000fe20000000100 */
[----:B------:R-:W-:Y:S01]  /*1df0*/  VOTEU.ANY UP1, P0 ;  /* 0x00000000003f7886 */ /* 0x000fe20000020100 */
[----:B------:R1:W-:Y:S06]  /*1e00*/  MEMBAR.ALL.CTA ;  /* 0x0000000000007992 */ /* 0x0003ec0000008000 */
[----:B-1----:R-:W1:Y:S01]  /*1e10*/  FENCE.VIEW.ASYNC.S ;  /* 0x00000000000073c6 */ /* 0x002e620000000000 */
[----:B------:R-:W-:Y:S01]  /*1e20*/  @UP0 UMOV UR4, UR16 ;  /* 0x0000001000040c82 */ /* 0x000fe20008000000 */
[----:B------:R-:W-:Y:S01]  /*1e30*/  @UP0 UMOV UR5, UR17 ;  /* 0x0000001100050c82 */ /* 0x000fe20008000000 */
[----:B-1----:R-:W-:Y:S06]  /*1e40*/  BAR.SYNC.DEFER_BLOCKING 0x0 ;  /* 0x0000000000007b1d */ /* 0x002fec0000010000 */
[----:B------:R1:W-:Y:S01]  /*1e50*/  @UP1 UTMASTG.2D [UR8], [UR4] ;  /* 0x00000008040013b5 */ /* 0x0003e20008008000 */
[----:B------:R0:W-:Y:S01]  /*1e60*/  UTMACMDFLUSH ;  /* 0x00000000000079b7 */ /* 0x0001e20000000000 */
[----:B------:R-:W-:-:S04]  /*1e70*/  DEPBAR.LE SB0, 0x0 ;  /* 0x000080000000791a */ /* 0x000fc80000000000 */
[----:B------:R-:W-:Y:S06]  /*1e80*/  BAR.SYNC.DEFER_BLOCKING 0x0 ;  /* 0x0000000000007b1d */ /* 0x000fec0000010000 */
[----:B-1----:R-:W-:Y:S05]  /*1e90*/  EXIT ;  /* 0x000000000000794d */ /* 0x002fea0003800000 */
.L_x_48:
[----:B------:R-:W1:Y:S02]  /*1ea0*/  SYNCS.PHASECHK.TRANS64.TRYWAIT P0, [UR29+0x18000], R2 ;  /* 0x01800002ff0075a7 */ /* 0x000e64000800015d */
[----:B-1----:R-:W-:Y:S05]  /*1eb0*/  @!P0 BRA `(.L_x_48) ;  /* 0xfffffffc00f88947 */ /* 0x002fea000383ffff */
[----:B------:R-:W-:Y:S05]  /*1ec0*/  BRA `(.L_x_50) ;  /* 0xfffffff800587947 */ /* 0x000fea000383ffff */
.L_x_51:
[----:B------:R-:W-:-:S00]  /*1ed0*/  BRA `(.L_x_51) ;  /* 0xfffffffc00fc7947 */ /* 0x000fc0000383ffff */
[----:B------:R-:W-:-:S00]  /*1ee0*/  NOP ;  /* 0x0000000000007918 */ /* 0x000fc00000000000 */
        /* <DEDUP_REMOVED lines=9> */
.L_x_52:


//--------------------- .nv.shared.gluon_wgmma    --------------------------
	.section	.nv.shared.gluon_wgmma,"aw",@nobits
	.sectionflags	@""
	.align	16
	.zero		1024


//--------------------- .nv.shared.reserved.0     --------------------------
	.section	.nv.shared.reserved.0,"aw",@nobits
	.weak		__nv_reservedSMEM_offset_0_alias
	.size		__nv_reservedSMEM_offset_0_alias, 0, 0
	.other		__nv_reservedSMEM_offset_0_alias,@"STO_CUDA_RESERVED_SHARED STV_DEFAULT"
__nv_reservedSMEM_offset_0_alias:
	.zero		0


//--------------------- .nv.constant0.gluon_wgmma --------------------------
	.section	.nv.constant0.gluon_wgmma,"a",@progbits
	.sectionflags	@""
	.align	4
.nv.constant0.gluon_wgmma:
	.zero		608


//--------------------- SYMBOLS --------------------------

	.type		.nv.reservedSmem.offset0,@object
	.size		.nv.reservedSmem.offset0,0x4
